//
// Generated by NVIDIA NVVM Compiler
//
// Compiler Build ID: CL-36424714
// Cuda compilation tools, release 13.0, V13.0.88
// Based on NVVM 20.0.0
//

.version 9.0
.target sm_100
.address_size 64

	// .globl	_Z22memory_coalescedKernelPfS_S_S_iii
.extern .func  (.param .b32 func_retval0) vprintf
(
	.param .b64 vprintf_param_0,
	.param .b64 vprintf_param_1
)
;
// _ZZ14externalKernelPfS_S_S_iiiifE6values has been demoted
// _ZZ14externalKernelPfS_S_S_iiiifE19intermediate_shared has been demoted
.global .align 1 .b8 $str[9] = {87, 69, 73, 71, 72, 84, 83, 10};
.global .align 1 .b8 $str$1[4] = {37, 102, 32};
.global .align 1 .b8 $str$2[14] = {73, 110, 116, 101, 114, 32, 86, 97, 108, 117, 101, 115, 10};

.visible .entry _Z22memory_coalescedKernelPfS_S_S_iii(
	.param .u64 .ptr .align 1 _Z22memory_coalescedKernelPfS_S_S_iii_param_0,
	.param .u64 .ptr .align 1 _Z22memory_coalescedKernelPfS_S_S_iii_param_1,
	.param .u64 .ptr .align 1 _Z22memory_coalescedKernelPfS_S_S_iii_param_2,
	.param .u64 .ptr .align 1 _Z22memory_coalescedKernelPfS_S_S_iii_param_3,
	.param .u32 _Z22memory_coalescedKernelPfS_S_S_iii_param_4,
	.param .u32 _Z22memory_coalescedKernelPfS_S_S_iii_param_5,
	.param .u32 _Z22memory_coalescedKernelPfS_S_S_iii_param_6
)
{
	.reg .pred 	%p<11>;
	.reg .b32 	%r<57>;
	.reg .b32 	%f<127>;
	.reg .b64 	%rd<61>;

	ld.param.u64 	%rd11, [_Z22memory_coalescedKernelPfS_S_S_iii_param_0];
	ld.param.u64 	%rd12, [_Z22memory_coalescedKernelPfS_S_S_iii_param_1];
	ld.param.u64 	%rd9, [_Z22memory_coalescedKernelPfS_S_S_iii_param_2];
	ld.param.u64 	%rd10, [_Z22memory_coalescedKernelPfS_S_S_iii_param_3];
	ld.param.u32 	%r32, [_Z22memory_coalescedKernelPfS_S_S_iii_param_4];
	ld.param.u32 	%r34, [_Z22memory_coalescedKernelPfS_S_S_iii_param_5];
	ld.param.u32 	%r33, [_Z22memory_coalescedKernelPfS_S_S_iii_param_6];
	cvta.to.global.u64 	%rd1, %rd12;
	cvta.to.global.u64 	%rd2, %rd11;
	mov.u32 	%r35, %ctaid.x;
	mov.u32 	%r36, %ntid.x;
	mul.lo.s32 	%r1, %r35, %r36;
	mov.u32 	%r2, %tid.x;
	add.s32 	%r3, %r1, %r2;
	setp.ge.s32 	%p1, %r3, %r34;
	@%p1 bra 	$L__BB0_15;
	setp.lt.s32 	%p2, %r33, 1;
	mov.f32 	%f126, 0f00000000;
	@%p2 bra 	$L__BB0_14;
	and.b32  	%r4, %r33, 15;
	setp.lt.u32 	%p3, %r33, 16;
	mov.f32 	%f126, 0f00000000;
	mov.b32 	%r51, 0;
	mov.u32 	%r50, %r51;
	@%p3 bra 	$L__BB0_5;
	and.b32  	%r51, %r33, 2147483632;
	neg.s32 	%r48, %r51;
	shl.b32 	%r7, %r32, 4;
	add.s64 	%rd59, %rd2, 32;
	mov.f32 	%f126, 0f00000000;
	mov.b32 	%r50, 0;
	mul.wide.s32 	%rd15, %r32, 4;
	mov.u32 	%r47, %r3;
$L__BB0_4:
	.pragma "nounroll";
	ld.global.f32 	%f18, [%rd59+-32];
	mul.wide.s32 	%rd13, %r47, 4;
	add.s64 	%rd14, %rd1, %rd13;
	ld.global.f32 	%f19, [%rd14];
	fma.rn.f32 	%f20, %f18, %f19, %f126;
	ld.global.f32 	%f21, [%rd59+-28];
	add.s64 	%rd16, %rd14, %rd15;
	ld.global.f32 	%f22, [%rd16];
	fma.rn.f32 	%f23, %f21, %f22, %f20;
	ld.global.f32 	%f24, [%rd59+-24];
	add.s64 	%rd17, %rd16, %rd15;
	ld.global.f32 	%f25, [%rd17];
	fma.rn.f32 	%f26, %f24, %f25, %f23;
	ld.global.f32 	%f27, [%rd59+-20];
	add.s64 	%rd18, %rd17, %rd15;
	ld.global.f32 	%f28, [%rd18];
	fma.rn.f32 	%f29, %f27, %f28, %f26;
	ld.global.f32 	%f30, [%rd59+-16];
	add.s64 	%rd19, %rd18, %rd15;
	ld.global.f32 	%f31, [%rd19];
	fma.rn.f32 	%f32, %f30, %f31, %f29;
	ld.global.f32 	%f33, [%rd59+-12];
	add.s64 	%rd20, %rd19, %rd15;
	ld.global.f32 	%f34, [%rd20];
	fma.rn.f32 	%f35, %f33, %f34, %f32;
	ld.global.f32 	%f36, [%rd59+-8];
	add.s64 	%rd21, %rd20, %rd15;
	ld.global.f32 	%f37, [%rd21];
	fma.rn.f32 	%f38, %f36, %f37, %f35;
	ld.global.f32 	%f39, [%rd59+-4];
	add.s64 	%rd22, %rd21, %rd15;
	ld.global.f32 	%f40, [%rd22];
	fma.rn.f32 	%f41, %f39, %f40, %f38;
	ld.global.f32 	%f42, [%rd59];
	add.s64 	%rd23, %rd22, %rd15;
	ld.global.f32 	%f43, [%rd23];
	fma.rn.f32 	%f44, %f42, %f43, %f41;
	ld.global.f32 	%f45, [%rd59+4];
	add.s64 	%rd24, %rd23, %rd15;
	ld.global.f32 	%f46, [%rd24];
	fma.rn.f32 	%f47, %f45, %f46, %f44;
	ld.global.f32 	%f48, [%rd59+8];
	add.s64 	%rd25, %rd24, %rd15;
	ld.global.f32 	%f49, [%rd25];
	fma.rn.f32 	%f50, %f48, %f49, %f47;
	ld.global.f32 	%f51, [%rd59+12];
	add.s64 	%rd26, %rd25, %rd15;
	ld.global.f32 	%f52, [%rd26];
	fma.rn.f32 	%f53, %f51, %f52, %f50;
	ld.global.f32 	%f54, [%rd59+16];
	add.s64 	%rd27, %rd26, %rd15;
	ld.global.f32 	%f55, [%rd27];
	fma.rn.f32 	%f56, %f54, %f55, %f53;
	ld.global.f32 	%f57, [%rd59+20];
	add.s64 	%rd28, %rd27, %rd15;
	ld.global.f32 	%f58, [%rd28];
	fma.rn.f32 	%f59, %f57, %f58, %f56;
	ld.global.f32 	%f60, [%rd59+24];
	add.s64 	%rd29, %rd28, %rd15;
	ld.global.f32 	%f61, [%rd29];
	fma.rn.f32 	%f62, %f60, %f61, %f59;
	ld.global.f32 	%f63, [%rd59+28];
	add.s64 	%rd30, %rd29, %rd15;
	ld.global.f32 	%f64, [%rd30];
	fma.rn.f32 	%f126, %f63, %f64, %f62;
	add.s32 	%r48, %r48, 16;
	add.s32 	%r47, %r47, %r7;
	add.s32 	%r50, %r50, %r7;
	add.s64 	%rd59, %rd59, 64;
	setp.ne.s32 	%p4, %r48, 0;
	@%p4 bra 	$L__BB0_4;
$L__BB0_5:
	setp.eq.s32 	%p5, %r4, 0;
	@%p5 bra 	$L__BB0_14;
	and.b32  	%r16, %r33, 7;
	setp.lt.u32 	%p6, %r4, 8;
	@%p6 bra 	$L__BB0_8;
	mul.wide.u32 	%rd31, %r51, 4;
	add.s64 	%rd32, %rd2, %rd31;
	ld.global.f32 	%f66, [%rd32];
	add.s32 	%r39, %r50, %r3;
	mul.wide.s32 	%rd33, %r39, 4;
	add.s64 	%rd34, %rd1, %rd33;
	ld.global.f32 	%f67, [%rd34];
	fma.rn.f32 	%f68, %f66, %f67, %f126;
	ld.global.f32 	%f69, [%rd32+4];
	mul.wide.s32 	%rd35, %r32, 4;
	add.s64 	%rd36, %rd34, %rd35;
	ld.global.f32 	%f70, [%rd36];
	fma.rn.f32 	%f71, %f69, %f70, %f68;
	ld.global.f32 	%f72, [%rd32+8];
	add.s64 	%rd37, %rd36, %rd35;
	ld.global.f32 	%f73, [%rd37];
	fma.rn.f32 	%f74, %f72, %f73, %f71;
	ld.global.f32 	%f75, [%rd32+12];
	add.s64 	%rd38, %rd37, %rd35;
	ld.global.f32 	%f76, [%rd38];
	fma.rn.f32 	%f77, %f75, %f76, %f74;
	ld.global.f32 	%f78, [%rd32+16];
	add.s64 	%rd39, %rd38, %rd35;
	ld.global.f32 	%f79, [%rd39];
	fma.rn.f32 	%f80, %f78, %f79, %f77;
	ld.global.f32 	%f81, [%rd32+20];
	add.s64 	%rd40, %rd39, %rd35;
	ld.global.f32 	%f82, [%rd40];
	fma.rn.f32 	%f83, %f81, %f82, %f80;
	ld.global.f32 	%f84, [%rd32+24];
	add.s64 	%rd41, %rd40, %rd35;
	ld.global.f32 	%f85, [%rd41];
	fma.rn.f32 	%f86, %f84, %f85, %f83;
	ld.global.f32 	%f87, [%rd32+28];
	add.s64 	%rd42, %rd41, %rd35;
	ld.global.f32 	%f88, [%rd42];
	fma.rn.f32 	%f126, %f87, %f88, %f86;
	shl.b32 	%r40, %r32, 3;
	add.s32 	%r50, %r40, %r50;
	add.s32 	%r51, %r51, 8;
$L__BB0_8:
	setp.eq.s32 	%p7, %r16, 0;
	@%p7 bra 	$L__BB0_14;
	and.b32  	%r21, %r33, 3;
	setp.lt.u32 	%p8, %r16, 4;
	@%p8 bra 	$L__BB0_11;
	mul.wide.u32 	%rd43, %r51, 4;
	add.s64 	%rd44, %rd2, %rd43;
	ld.global.f32 	%f90, [%rd44];
	add.s32 	%r41, %r50, %r3;
	mul.wide.s32 	%rd45, %r41, 4;
	add.s64 	%rd46, %rd1, %rd45;
	ld.global.f32 	%f91, [%rd46];
	fma.rn.f32 	%f92, %f90, %f91, %f126;
	ld.global.f32 	%f93, [%rd44+4];
	mul.wide.s32 	%rd47, %r32, 4;
	add.s64 	%rd48, %rd46, %rd47;
	ld.global.f32 	%f94, [%rd48];
	fma.rn.f32 	%f95, %f93, %f94, %f92;
	ld.global.f32 	%f96, [%rd44+8];
	add.s64 	%rd49, %rd48, %rd47;
	ld.global.f32 	%f97, [%rd49];
	fma.rn.f32 	%f98, %f96, %f97, %f95;
	ld.global.f32 	%f99, [%rd44+12];
	add.s64 	%rd50, %rd49, %rd47;
	ld.global.f32 	%f100, [%rd50];
	fma.rn.f32 	%f126, %f99, %f100, %f98;
	shl.b32 	%r42, %r32, 2;
	add.s32 	%r50, %r42, %r50;
	add.s32 	%r51, %r51, 4;
$L__BB0_11:
	setp.eq.s32 	%p9, %r21, 0;
	@%p9 bra 	$L__BB0_14;
	mul.wide.u32 	%rd51, %r51, 4;
	add.s64 	%rd60, %rd2, %rd51;
	add.s32 	%r43, %r2, %r50;
	add.s32 	%r56, %r43, %r1;
	neg.s32 	%r55, %r21;
$L__BB0_13:
	.pragma "nounroll";
	mul.wide.s32 	%rd52, %r56, 4;
	add.s64 	%rd53, %rd1, %rd52;
	ld.global.f32 	%f101, [%rd60];
	ld.global.f32 	%f102, [%rd53];
	fma.rn.f32 	%f126, %f101, %f102, %f126;
	add.s64 	%rd60, %rd60, 4;
	add.s32 	%r56, %r56, %r32;
	add.s32 	%r55, %r55, 1;
	setp.ne.s32 	%p10, %r55, 0;
	@%p10 bra 	$L__BB0_13;
$L__BB0_14:
	fma.rn.f32 	%f103, %f126, 0fBBBB989D, 0f3F000000;
	cvt.sat.f32.f32 	%f104, %f103;
	mov.f32 	%f105, 0f4B400001;
	mov.f32 	%f106, 0f437C0000;
	fma.rm.f32 	%f107, %f104, %f106, %f105;
	add.f32 	%f108, %f107, 0fCB40007F;
	neg.f32 	%f109, %f108;
	fma.rn.f32 	%f110, %f126, 0fBFB8AA3B, %f109;
	fma.rn.f32 	%f111, %f126, 0fB2A57060, %f110;
	mov.b32 	%r44, %f107;
	shl.b32 	%r45, %r44, 23;
	mov.b32 	%f112, %r45;
	ex2.approx.ftz.f32 	%f113, %f111;
	fma.rn.f32 	%f114, %f113, %f112, 0f3F800000;
	rcp.rn.f32 	%f115, %f114;
	cvta.to.global.u64 	%rd54, %rd9;
	mul.wide.s32 	%rd55, %r3, 4;
	add.s64 	%rd56, %rd54, %rd55;
	ld.global.f32 	%f116, [%rd56];
	sub.f32 	%f117, %f115, %f116;
	cvta.to.global.u64 	%rd57, %rd10;
	add.s64 	%rd58, %rd57, %rd55;
	st.global.f32 	[%rd58], %f117;
$L__BB0_15:
	ret;

}
	// .globl	_Z14externalKernelPfS_S_S_iiiif
.visible .entry _Z14externalKernelPfS_S_S_iiiif(
	.param .u64 .ptr .align 1 _Z14externalKernelPfS_S_S_iiiif_param_0,
	.param .u64 .ptr .align 1 _Z14externalKernelPfS_S_S_iiiif_param_1,
	.param .u64 .ptr .align 1 _Z14externalKernelPfS_S_S_iiiif_param_2,
	.param .u64 .ptr .align 1 _Z14externalKernelPfS_S_S_iiiif_param_3,
	.param .u32 _Z14externalKernelPfS_S_S_iiiif_param_4,
	.param .u32 _Z14externalKernelPfS_S_S_iiiif_param_5,
	.param .u32 _Z14externalKernelPfS_S_S_iiiif_param_6,
	.param .u32 _Z14externalKernelPfS_S_S_iiiif_param_7,
	.param .f32 _Z14externalKernelPfS_S_S_iiiif_param_8
)
{
	.reg .pred 	%p<15>;
	.reg .b32 	%r<71>;
	.reg .b32 	%f<99>;
	.reg .b64 	%rd<16>;
	// demoted variable
	.shared .align 4 .b8 _ZZ14externalKernelPfS_S_S_iiiifE6values[3712];
	// demoted variable
	.shared .align 4 .b8 _ZZ14externalKernelPfS_S_S_iiiifE19intermediate_shared[128];
	ld.param.u64 	%rd3, [_Z14externalKernelPfS_S_S_iiiif_param_0];
	ld.param.u64 	%rd4, [_Z14externalKernelPfS_S_S_iiiif_param_1];
	ld.param.u64 	%rd5, [_Z14externalKernelPfS_S_S_iiiif_param_2];
	ld.param.u64 	%rd6, [_Z14externalKernelPfS_S_S_iiiif_param_3];
	ld.param.u32 	%r34, [_Z14externalKernelPfS_S_S_iiiif_param_4];
	ld.param.u32 	%r35, [_Z14externalKernelPfS_S_S_iiiif_param_5];
	ld.param.u32 	%r36, [_Z14externalKernelPfS_S_S_iiiif_param_7];
	ld.param.f32 	%f19, [_Z14externalKernelPfS_S_S_iiiif_param_8];
	mov.u32 	%r1, %tid.x;
	mov.u32 	%r2, %tid.y;
	mov.u32 	%r37, _ZZ14externalKernelPfS_S_S_iiiifE6values;
	mad.lo.s32 	%r38, %r1, 116, %r37;
	shl.b32 	%r39, %r2, 2;
	add.s32 	%r3, %r38, %r39;
	mov.b32 	%r40, 0;
	st.shared.u32 	[%r3], %r40;
	bar.sync 	0;
	cvt.rn.f32.s32 	%f1, %r35;
	cvt.rn.f32.s32 	%f20, %r36;
	div.rn.f32 	%f21, %f1, %f20;
	cvt.rpi.f32.f32 	%f2, %f21;
	setp.leu.f32 	%p1, %f2, 0f00000000;
	@%p1 bra 	$L__BB1_7;
	shl.b32 	%r42, %r1, 2;
	mov.u32 	%r43, _ZZ14externalKernelPfS_S_S_iiiifE19intermediate_shared;
	add.s32 	%r4, %r43, %r42;
	mul.lo.s32 	%r5, %r34, %r2;
	cvta.to.global.u64 	%rd1, %rd6;
	cvta.to.global.u64 	%rd2, %rd5;
	mov.b32 	%r62, 0;
$L__BB1_2:
	mad.lo.s32 	%r7, %r62, %r36, %r1;
	setp.ge.s32 	%p2, %r7, %r35;
	@%p2 bra 	$L__BB1_6;
	setp.ne.s32 	%p3, %r2, 0;
	@%p3 bra 	$L__BB1_5;
	mul.wide.s32 	%rd7, %r7, 4;
	add.s64 	%rd8, %rd1, %rd7;
	ld.global.f32 	%f22, [%rd8];
	st.shared.f32 	[%r4], %f22;
$L__BB1_5:
	bar.sync 	0;
	add.s32 	%r44, %r7, %r5;
	mul.wide.s32 	%rd9, %r44, 4;
	add.s64 	%rd10, %rd2, %rd9;
	ld.global.f32 	%f23, [%rd10];
	ld.shared.f32 	%f24, [%r4];
	ld.shared.f32 	%f25, [%r3];
	fma.rn.f32 	%f26, %f23, %f24, %f25;
	st.shared.f32 	[%r3], %f26;
$L__BB1_6:
	bar.sync 	0;
	add.s32 	%r62, %r62, 1;
	cvt.rn.f32.u32 	%f27, %r62;
	setp.gt.f32 	%p4, %f2, %f27;
	@%p4 bra 	$L__BB1_2;
$L__BB1_7:
	setp.ne.s32 	%p5, %r1, 0;
	@%p5 bra 	$L__BB1_25;
	setp.gt.s32 	%p6, %r36, 1;
	@%p6 bra 	$L__BB1_10;
	add.s32 	%r47, %r37, %r39;
	ld.shared.f32 	%f97, [%r47];
	bra.uni 	$L__BB1_24;
$L__BB1_10:
	add.s32 	%r9, %r37, %r39;
	ld.shared.f32 	%f97, [%r9];
	add.s32 	%r10, %r36, -1;
	add.s32 	%r51, %r36, -2;
	and.b32  	%r11, %r10, 15;
	setp.lt.u32 	%p7, %r51, 15;
	mov.b32 	%r67, 1;
	@%p7 bra 	$L__BB1_14;
	and.b32  	%r53, %r10, -16;
	neg.s32 	%r65, %r53;
	add.s32 	%r56, %r39, %r37;
	add.s32 	%r63, %r56, 928;
	mov.b32 	%r64, 0;
$L__BB1_12:
	.pragma "nounroll";
	ld.shared.f32 	%f29, [%r63+-812];
	add.f32 	%f30, %f29, %f97;
	ld.shared.f32 	%f31, [%r63+-696];
	add.f32 	%f32, %f31, %f30;
	ld.shared.f32 	%f33, [%r63+-580];
	add.f32 	%f34, %f33, %f32;
	ld.shared.f32 	%f35, [%r63+-464];
	add.f32 	%f36, %f35, %f34;
	ld.shared.f32 	%f37, [%r63+-348];
	add.f32 	%f38, %f37, %f36;
	ld.shared.f32 	%f39, [%r63+-232];
	add.f32 	%f40, %f39, %f38;
	ld.shared.f32 	%f41, [%r63+-116];
	add.f32 	%f42, %f41, %f40;
	ld.shared.f32 	%f43, [%r63];
	add.f32 	%f44, %f43, %f42;
	ld.shared.f32 	%f45, [%r63+116];
	add.f32 	%f46, %f45, %f44;
	ld.shared.f32 	%f47, [%r63+232];
	add.f32 	%f48, %f47, %f46;
	ld.shared.f32 	%f49, [%r63+348];
	add.f32 	%f50, %f49, %f48;
	ld.shared.f32 	%f51, [%r63+464];
	add.f32 	%f52, %f51, %f50;
	ld.shared.f32 	%f53, [%r63+580];
	add.f32 	%f54, %f53, %f52;
	ld.shared.f32 	%f55, [%r63+696];
	add.f32 	%f56, %f55, %f54;
	ld.shared.f32 	%f57, [%r63+812];
	add.f32 	%f58, %f57, %f56;
	ld.shared.f32 	%f59, [%r63+928];
	add.f32 	%f97, %f59, %f58;
	add.s32 	%r65, %r65, 16;
	add.s32 	%r64, %r64, 16;
	add.s32 	%r63, %r63, 1856;
	setp.ne.s32 	%p8, %r65, 0;
	@%p8 bra 	$L__BB1_12;
	add.s32 	%r67, %r64, 1;
$L__BB1_14:
	setp.eq.s32 	%p9, %r11, 0;
	@%p9 bra 	$L__BB1_23;
	and.b32  	%r22, %r10, 7;
	setp.lt.u32 	%p10, %r11, 8;
	@%p10 bra 	$L__BB1_17;
	mad.lo.s32 	%r57, %r67, 116, %r9;
	ld.shared.f32 	%f61, [%r57];
	add.f32 	%f62, %f61, %f97;
	ld.shared.f32 	%f63, [%r57+116];
	add.f32 	%f64, %f63, %f62;
	ld.shared.f32 	%f65, [%r57+232];
	add.f32 	%f66, %f65, %f64;
	ld.shared.f32 	%f67, [%r57+348];
	add.f32 	%f68, %f67, %f66;
	ld.shared.f32 	%f69, [%r57+464];
	add.f32 	%f70, %f69, %f68;
	ld.shared.f32 	%f71, [%r57+580];
	add.f32 	%f72, %f71, %f70;
	ld.shared.f32 	%f73, [%r57+696];
	add.f32 	%f74, %f73, %f72;
	ld.shared.f32 	%f75, [%r57+812];
	add.f32 	%f97, %f75, %f74;
	add.s32 	%r67, %r67, 8;
$L__BB1_17:
	setp.eq.s32 	%p11, %r22, 0;
	@%p11 bra 	$L__BB1_23;
	and.b32  	%r25, %r10, 3;
	setp.lt.u32 	%p12, %r22, 4;
	@%p12 bra 	$L__BB1_20;
	mad.lo.s32 	%r58, %r67, 116, %r9;
	ld.shared.f32 	%f77, [%r58];
	add.f32 	%f78, %f77, %f97;
	ld.shared.f32 	%f79, [%r58+116];
	add.f32 	%f80, %f79, %f78;
	ld.shared.f32 	%f81, [%r58+232];
	add.f32 	%f82, %f81, %f80;
	ld.shared.f32 	%f83, [%r58+348];
	add.f32 	%f97, %f83, %f82;
	add.s32 	%r67, %r67, 4;
$L__BB1_20:
	setp.eq.s32 	%p13, %r25, 0;
	@%p13 bra 	$L__BB1_23;
	mad.lo.s32 	%r60, %r67, 116, %r39;
	add.s32 	%r70, %r37, %r60;
	neg.s32 	%r69, %r25;
$L__BB1_22:
	.pragma "nounroll";
	ld.shared.f32 	%f84, [%r70];
	add.f32 	%f97, %f84, %f97;
	add.s32 	%r70, %r70, 116;
	add.s32 	%r69, %r69, 1;
	setp.ne.s32 	%p14, %r69, 0;
	@%p14 bra 	$L__BB1_22;
$L__BB1_23:
	st.shared.f32 	[%r9], %f97;
$L__BB1_24:
	cvta.to.global.u64 	%rd11, %rd4;
	mul.wide.u32 	%rd12, %r2, 4;
	add.s64 	%rd13, %rd11, %rd12;
	st.global.f32 	[%rd13], %f97;
	mul.f32 	%f85, %f19, %f97;
	div.rn.f32 	%f86, %f85, %f1;
	cvta.to.global.u64 	%rd14, %rd3;
	add.s64 	%rd15, %rd14, %rd12;
	ld.global.f32 	%f87, [%rd15];
	sub.f32 	%f88, %f87, %f86;
	st.global.f32 	[%rd15], %f88;
$L__BB1_25:
	ret;

}
	// .globl	_Z17uncoalescedKernelPfS_S_S_iii
.visible .entry _Z17uncoalescedKernelPfS_S_S_iii(
	.param .u64 .ptr .align 1 _Z17uncoalescedKernelPfS_S_S_iii_param_0,
	.param .u64 .ptr .align 1 _Z17uncoalescedKernelPfS_S_S_iii_param_1,
	.param .u64 .ptr .align 1 _Z17uncoalescedKernelPfS_S_S_iii_param_2,
	.param .u64 .ptr .align 1 _Z17uncoalescedKernelPfS_S_S_iii_param_3,
	.param .u32 _Z17uncoalescedKernelPfS_S_S_iii_param_4,
	.param .u32 _Z17uncoalescedKernelPfS_S_S_iii_param_5,
	.param .u32 _Z17uncoalescedKernelPfS_S_S_iii_param_6
)
{
	.reg .pred 	%p<11>;
	.reg .b32 	%r<40>;
	.reg .b32 	%f<128>;
	.reg .b64 	%rd<34>;

	ld.param.u64 	%rd12, [_Z17uncoalescedKernelPfS_S_S_iii_param_0];
	ld.param.u64 	%rd13, [_Z17uncoalescedKernelPfS_S_S_iii_param_1];
	ld.param.u64 	%rd10, [_Z17uncoalescedKernelPfS_S_S_iii_param_2];
	ld.param.u64 	%rd11, [_Z17uncoalescedKernelPfS_S_S_iii_param_3];
	ld.param.u32 	%r24, [_Z17uncoalescedKernelPfS_S_S_iii_param_5];
	ld.param.u32 	%r23, [_Z17uncoalescedKernelPfS_S_S_iii_param_6];
	cvta.to.global.u64 	%rd1, %rd13;
	cvta.to.global.u64 	%rd2, %rd12;
	mov.u32 	%r25, %ctaid.x;
	mov.u32 	%r26, %ntid.x;
	mov.u32 	%r27, %tid.x;
	mad.lo.s32 	%r1, %r25, %r26, %r27;
	mul.lo.s32 	%r2, %r23, %r1;
	setp.ge.s32 	%p1, %r2, %r24;
	@%p1 bra 	$L__BB2_15;
	setp.lt.s32 	%p2, %r23, 1;
	mov.f32 	%f127, 0f00000000;
	@%p2 bra 	$L__BB2_14;
	and.b32  	%r3, %r23, 15;
	setp.lt.u32 	%p3, %r23, 16;
	mov.f32 	%f127, 0f00000000;
	mov.b32 	%r36, 0;
	@%p3 bra 	$L__BB2_5;
	and.b32  	%r36, %r23, 2147483632;
	neg.s32 	%r34, %r36;
	add.s64 	%rd32, %rd2, 32;
	add.s64 	%rd4, %rd1, 32;
	mov.f32 	%f127, 0f00000000;
	mov.u32 	%r33, %r2;
$L__BB2_4:
	.pragma "nounroll";
	mul.wide.s32 	%rd14, %r33, 4;
	add.s64 	%rd15, %rd4, %rd14;
	ld.global.f32 	%f18, [%rd32+-32];
	ld.global.f32 	%f19, [%rd15+-32];
	fma.rn.f32 	%f20, %f18, %f19, %f127;
	ld.global.f32 	%f21, [%rd32+-28];
	ld.global.f32 	%f22, [%rd15+-28];
	fma.rn.f32 	%f23, %f21, %f22, %f20;
	ld.global.f32 	%f24, [%rd32+-24];
	ld.global.f32 	%f25, [%rd15+-24];
	fma.rn.f32 	%f26, %f24, %f25, %f23;
	ld.global.f32 	%f27, [%rd32+-20];
	ld.global.f32 	%f28, [%rd15+-20];
	fma.rn.f32 	%f29, %f27, %f28, %f26;
	ld.global.f32 	%f30, [%rd32+-16];
	ld.global.f32 	%f31, [%rd15+-16];
	fma.rn.f32 	%f32, %f30, %f31, %f29;
	ld.global.f32 	%f33, [%rd32+-12];
	ld.global.f32 	%f34, [%rd15+-12];
	fma.rn.f32 	%f35, %f33, %f34, %f32;
	ld.global.f32 	%f36, [%rd32+-8];
	ld.global.f32 	%f37, [%rd15+-8];
	fma.rn.f32 	%f38, %f36, %f37, %f35;
	ld.global.f32 	%f39, [%rd32+-4];
	ld.global.f32 	%f40, [%rd15+-4];
	fma.rn.f32 	%f41, %f39, %f40, %f38;
	ld.global.f32 	%f42, [%rd32];
	ld.global.f32 	%f43, [%rd15];
	fma.rn.f32 	%f44, %f42, %f43, %f41;
	ld.global.f32 	%f45, [%rd32+4];
	ld.global.f32 	%f46, [%rd15+4];
	fma.rn.f32 	%f47, %f45, %f46, %f44;
	ld.global.f32 	%f48, [%rd32+8];
	ld.global.f32 	%f49, [%rd15+8];
	fma.rn.f32 	%f50, %f48, %f49, %f47;
	ld.global.f32 	%f51, [%rd32+12];
	ld.global.f32 	%f52, [%rd15+12];
	fma.rn.f32 	%f53, %f51, %f52, %f50;
	ld.global.f32 	%f54, [%rd32+16];
	ld.global.f32 	%f55, [%rd15+16];
	fma.rn.f32 	%f56, %f54, %f55, %f53;
	ld.global.f32 	%f57, [%rd32+20];
	ld.global.f32 	%f58, [%rd15+20];
	fma.rn.f32 	%f59, %f57, %f58, %f56;
	ld.global.f32 	%f60, [%rd32+24];
	ld.global.f32 	%f61, [%rd15+24];
	fma.rn.f32 	%f62, %f60, %f61, %f59;
	ld.global.f32 	%f63, [%rd32+28];
	ld.global.f32 	%f64, [%rd15+28];
	fma.rn.f32 	%f127, %f63, %f64, %f62;
	add.s32 	%r34, %r34, 16;
	add.s64 	%rd32, %rd32, 64;
	add.s32 	%r33, %r33, 16;
	setp.ne.s32 	%p4, %r34, 0;
	@%p4 bra 	$L__BB2_4;
$L__BB2_5:
	setp.eq.s32 	%p5, %r3, 0;
	@%p5 bra 	$L__BB2_14;
	and.b32  	%r11, %r23, 7;
	setp.lt.u32 	%p6, %r3, 8;
	@%p6 bra 	$L__BB2_8;
	mul.wide.u32 	%rd16, %r36, 4;
	add.s64 	%rd17, %rd2, %rd16;
	ld.global.f32 	%f66, [%rd17];
	add.s32 	%r29, %r36, %r2;
	mul.wide.s32 	%rd18, %r29, 4;
	add.s64 	%rd19, %rd1, %rd18;
	ld.global.f32 	%f67, [%rd19];
	fma.rn.f32 	%f68, %f66, %f67, %f127;
	ld.global.f32 	%f69, [%rd17+4];
	ld.global.f32 	%f70, [%rd19+4];
	fma.rn.f32 	%f71, %f69, %f70, %f68;
	ld.global.f32 	%f72, [%rd17+8];
	ld.global.f32 	%f73, [%rd19+8];
	fma.rn.f32 	%f74, %f72, %f73, %f71;
	ld.global.f32 	%f75, [%rd17+12];
	ld.global.f32 	%f76, [%rd19+12];
	fma.rn.f32 	%f77, %f75, %f76, %f74;
	ld.global.f32 	%f78, [%rd17+16];
	ld.global.f32 	%f79, [%rd19+16];
	fma.rn.f32 	%f80, %f78, %f79, %f77;
	ld.global.f32 	%f81, [%rd17+20];
	ld.global.f32 	%f82, [%rd19+20];
	fma.rn.f32 	%f83, %f81, %f82, %f80;
	ld.global.f32 	%f84, [%rd17+24];
	ld.global.f32 	%f85, [%rd19+24];
	fma.rn.f32 	%f86, %f84, %f85, %f83;
	ld.global.f32 	%f87, [%rd17+28];
	ld.global.f32 	%f88, [%rd19+28];
	fma.rn.f32 	%f127, %f87, %f88, %f86;
	add.s32 	%r36, %r36, 8;
$L__BB2_8:
	setp.eq.s32 	%p7, %r11, 0;
	@%p7 bra 	$L__BB2_14;
	and.b32  	%r14, %r23, 3;
	setp.lt.u32 	%p8, %r11, 4;
	@%p8 bra 	$L__BB2_11;
	mul.wide.u32 	%rd20, %r36, 4;
	add.s64 	%rd21, %rd2, %rd20;
	ld.global.f32 	%f90, [%rd21];
	add.s32 	%r30, %r36, %r2;
	mul.wide.s32 	%rd22, %r30, 4;
	add.s64 	%rd23, %rd1, %rd22;
	ld.global.f32 	%f91, [%rd23];
	fma.rn.f32 	%f92, %f90, %f91, %f127;
	ld.global.f32 	%f93, [%rd21+4];
	ld.global.f32 	%f94, [%rd23+4];
	fma.rn.f32 	%f95, %f93, %f94, %f92;
	ld.global.f32 	%f96, [%rd21+8];
	ld.global.f32 	%f97, [%rd23+8];
	fma.rn.f32 	%f98, %f96, %f97, %f95;
	ld.global.f32 	%f99, [%rd21+12];
	ld.global.f32 	%f100, [%rd23+12];
	fma.rn.f32 	%f127, %f99, %f100, %f98;
	add.s32 	%r36, %r36, 4;
$L__BB2_11:
	setp.eq.s32 	%p9, %r14, 0;
	@%p9 bra 	$L__BB2_14;
	add.s32 	%r39, %r36, %r2;
	mul.wide.u32 	%rd24, %r36, 4;
	add.s64 	%rd33, %rd2, %rd24;
	neg.s32 	%r38, %r14;
$L__BB2_13:
	.pragma "nounroll";
	mul.wide.s32 	%rd25, %r39, 4;
	add.s64 	%rd26, %rd1, %rd25;
	ld.global.f32 	%f101, [%rd33];
	ld.global.f32 	%f102, [%rd26];
	fma.rn.f32 	%f127, %f101, %f102, %f127;
	add.s32 	%r39, %r39, 1;
	add.s64 	%rd33, %rd33, 4;
	add.s32 	%r38, %r38, 1;
	setp.ne.s32 	%p10, %r38, 0;
	@%p10 bra 	$L__BB2_13;
$L__BB2_14:
	fma.rn.f32 	%f103, %f127, 0f3BBB989D, 0f3F000000;
	cvt.sat.f32.f32 	%f104, %f103;
	mov.f32 	%f105, 0f4B400001;
	mov.f32 	%f106, 0f437C0000;
	fma.rm.f32 	%f107, %f104, %f106, %f105;
	add.f32 	%f108, %f107, 0fCB40007F;
	neg.f32 	%f109, %f108;
	fma.rn.f32 	%f110, %f127, 0f3FB8AA3B, %f109;
	fma.rn.f32 	%f111, %f127, 0f32A57060, %f110;
	mov.b32 	%r31, %f107;
	shl.b32 	%r32, %r31, 23;
	mov.b32 	%f112, %r32;
	ex2.approx.ftz.f32 	%f113, %f111;
	mul.f32 	%f114, %f113, %f112;
	add.f32 	%f115, %f114, 0f3F800000;
	div.rn.f32 	%f116, %f114, %f115;
	cvta.to.global.u64 	%rd27, %rd10;
	mul.wide.s32 	%rd28, %r1, 4;
	add.s64 	%rd29, %rd27, %rd28;
	ld.global.f32 	%f117, [%rd29];
	sub.f32 	%f118, %f116, %f117;
	cvta.to.global.u64 	%rd30, %rd11;
	add.s64 	%rd31, %rd30, %rd28;
	st.global.f32 	[%rd31], %f118;
$L__BB2_15:
	ret;

}
	// .globl	_Z14evaluate_modelPfS_S_S_iiiS_
.visible .entry _Z14evaluate_modelPfS_S_S_iiiS_(
	.param .u64 .ptr .align 1 _Z14evaluate_modelPfS_S_S_iiiS__param_0,
	.param .u64 .ptr .align 1 _Z14evaluate_modelPfS_S_S_iiiS__param_1,
	.param .u64 .ptr .align 1 _Z14evaluate_modelPfS_S_S_iiiS__param_2,
	.param .u64 .ptr .align 1 _Z14evaluate_modelPfS_S_S_iiiS__param_3,
	.param .u32 _Z14evaluate_modelPfS_S_S_iiiS__param_4,
	.param .u32 _Z14evaluate_modelPfS_S_S_iiiS__param_5,
	.param .u32 _Z14evaluate_modelPfS_S_S_iiiS__param_6,
	.param .u64 .ptr .align 1 _Z14evaluate_modelPfS_S_S_iiiS__param_7
)
{
	.reg .pred 	%p<13>;
	.reg .b32 	%r<57>;
	.reg .b32 	%f<128>;
	.reg .b64 	%rd<60>;

	ld.param.u64 	%rd11, [_Z14evaluate_modelPfS_S_S_iiiS__param_0];
	ld.param.u64 	%rd12, [_Z14evaluate_modelPfS_S_S_iiiS__param_1];
	ld.param.u64 	%rd9, [_Z14evaluate_modelPfS_S_S_iiiS__param_2];
	ld.param.u32 	%r32, [_Z14evaluate_modelPfS_S_S_iiiS__param_4];
	ld.param.u32 	%r34, [_Z14evaluate_modelPfS_S_S_iiiS__param_5];
	ld.param.u32 	%r33, [_Z14evaluate_modelPfS_S_S_iiiS__param_6];
	ld.param.u64 	%rd10, [_Z14evaluate_modelPfS_S_S_iiiS__param_7];
	cvta.to.global.u64 	%rd1, %rd12;
	cvta.to.global.u64 	%rd2, %rd11;
	mov.u32 	%r35, %ctaid.x;
	mov.u32 	%r36, %ntid.x;
	mul.lo.s32 	%r1, %r35, %r36;
	mov.u32 	%r2, %tid.x;
	add.s32 	%r3, %r1, %r2;
	setp.ge.s32 	%p1, %r3, %r34;
	@%p1 bra 	$L__BB3_16;
	setp.lt.s32 	%p2, %r33, 1;
	mov.f32 	%f127, 0f00000000;
	@%p2 bra 	$L__BB3_14;
	and.b32  	%r4, %r33, 15;
	setp.lt.u32 	%p3, %r33, 16;
	mov.f32 	%f127, 0f00000000;
	mov.b32 	%r51, 0;
	mov.u32 	%r50, %r51;
	@%p3 bra 	$L__BB3_5;
	and.b32  	%r51, %r33, 2147483632;
	neg.s32 	%r48, %r51;
	shl.b32 	%r7, %r32, 4;
	add.s64 	%rd58, %rd2, 32;
	mov.f32 	%f127, 0f00000000;
	mov.b32 	%r50, 0;
	mul.wide.s32 	%rd15, %r32, 4;
	mov.u32 	%r47, %r3;
$L__BB3_4:
	.pragma "nounroll";
	ld.global.f32 	%f18, [%rd58+-32];
	mul.wide.s32 	%rd13, %r47, 4;
	add.s64 	%rd14, %rd1, %rd13;
	ld.global.f32 	%f19, [%rd14];
	fma.rn.f32 	%f20, %f18, %f19, %f127;
	ld.global.f32 	%f21, [%rd58+-28];
	add.s64 	%rd16, %rd14, %rd15;
	ld.global.f32 	%f22, [%rd16];
	fma.rn.f32 	%f23, %f21, %f22, %f20;
	ld.global.f32 	%f24, [%rd58+-24];
	add.s64 	%rd17, %rd16, %rd15;
	ld.global.f32 	%f25, [%rd17];
	fma.rn.f32 	%f26, %f24, %f25, %f23;
	ld.global.f32 	%f27, [%rd58+-20];
	add.s64 	%rd18, %rd17, %rd15;
	ld.global.f32 	%f28, [%rd18];
	fma.rn.f32 	%f29, %f27, %f28, %f26;
	ld.global.f32 	%f30, [%rd58+-16];
	add.s64 	%rd19, %rd18, %rd15;
	ld.global.f32 	%f31, [%rd19];
	fma.rn.f32 	%f32, %f30, %f31, %f29;
	ld.global.f32 	%f33, [%rd58+-12];
	add.s64 	%rd20, %rd19, %rd15;
	ld.global.f32 	%f34, [%rd20];
	fma.rn.f32 	%f35, %f33, %f34, %f32;
	ld.global.f32 	%f36, [%rd58+-8];
	add.s64 	%rd21, %rd20, %rd15;
	ld.global.f32 	%f37, [%rd21];
	fma.rn.f32 	%f38, %f36, %f37, %f35;
	ld.global.f32 	%f39, [%rd58+-4];
	add.s64 	%rd22, %rd21, %rd15;
	ld.global.f32 	%f40, [%rd22];
	fma.rn.f32 	%f41, %f39, %f40, %f38;
	ld.global.f32 	%f42, [%rd58];
	add.s64 	%rd23, %rd22, %rd15;
	ld.global.f32 	%f43, [%rd23];
	fma.rn.f32 	%f44, %f42, %f43, %f41;
	ld.global.f32 	%f45, [%rd58+4];
	add.s64 	%rd24, %rd23, %rd15;
	ld.global.f32 	%f46, [%rd24];
	fma.rn.f32 	%f47, %f45, %f46, %f44;
	ld.global.f32 	%f48, [%rd58+8];
	add.s64 	%rd25, %rd24, %rd15;
	ld.global.f32 	%f49, [%rd25];
	fma.rn.f32 	%f50, %f48, %f49, %f47;
	ld.global.f32 	%f51, [%rd58+12];
	add.s64 	%rd26, %rd25, %rd15;
	ld.global.f32 	%f52, [%rd26];
	fma.rn.f32 	%f53, %f51, %f52, %f50;
	ld.global.f32 	%f54, [%rd58+16];
	add.s64 	%rd27, %rd26, %rd15;
	ld.global.f32 	%f55, [%rd27];
	fma.rn.f32 	%f56, %f54, %f55, %f53;
	ld.global.f32 	%f57, [%rd58+20];
	add.s64 	%rd28, %rd27, %rd15;
	ld.global.f32 	%f58, [%rd28];
	fma.rn.f32 	%f59, %f57, %f58, %f56;
	ld.global.f32 	%f60, [%rd58+24];
	add.s64 	%rd29, %rd28, %rd15;
	ld.global.f32 	%f61, [%rd29];
	fma.rn.f32 	%f62, %f60, %f61, %f59;
	ld.global.f32 	%f63, [%rd58+28];
	add.s64 	%rd30, %rd29, %rd15;
	ld.global.f32 	%f64, [%rd30];
	fma.rn.f32 	%f127, %f63, %f64, %f62;
	add.s32 	%r48, %r48, 16;
	add.s32 	%r47, %r47, %r7;
	add.s32 	%r50, %r50, %r7;
	add.s64 	%rd58, %rd58, 64;
	setp.ne.s32 	%p4, %r48, 0;
	@%p4 bra 	$L__BB3_4;
$L__BB3_5:
	setp.eq.s32 	%p5, %r4, 0;
	@%p5 bra 	$L__BB3_14;
	and.b32  	%r16, %r33, 7;
	setp.lt.u32 	%p6, %r4, 8;
	@%p6 bra 	$L__BB3_8;
	mul.wide.u32 	%rd31, %r51, 4;
	add.s64 	%rd32, %rd2, %rd31;
	ld.global.f32 	%f66, [%rd32];
	add.s32 	%r39, %r50, %r3;
	mul.wide.s32 	%rd33, %r39, 4;
	add.s64 	%rd34, %rd1, %rd33;
	ld.global.f32 	%f67, [%rd34];
	fma.rn.f32 	%f68, %f66, %f67, %f127;
	ld.global.f32 	%f69, [%rd32+4];
	mul.wide.s32 	%rd35, %r32, 4;
	add.s64 	%rd36, %rd34, %rd35;
	ld.global.f32 	%f70, [%rd36];
	fma.rn.f32 	%f71, %f69, %f70, %f68;
	ld.global.f32 	%f72, [%rd32+8];
	add.s64 	%rd37, %rd36, %rd35;
	ld.global.f32 	%f73, [%rd37];
	fma.rn.f32 	%f74, %f72, %f73, %f71;
	ld.global.f32 	%f75, [%rd32+12];
	add.s64 	%rd38, %rd37, %rd35;
	ld.global.f32 	%f76, [%rd38];
	fma.rn.f32 	%f77, %f75, %f76, %f74;
	ld.global.f32 	%f78, [%rd32+16];
	add.s64 	%rd39, %rd38, %rd35;
	ld.global.f32 	%f79, [%rd39];
	fma.rn.f32 	%f80, %f78, %f79, %f77;
	ld.global.f32 	%f81, [%rd32+20];
	add.s64 	%rd40, %rd39, %rd35;
	ld.global.f32 	%f82, [%rd40];
	fma.rn.f32 	%f83, %f81, %f82, %f80;
	ld.global.f32 	%f84, [%rd32+24];
	add.s64 	%rd41, %rd40, %rd35;
	ld.global.f32 	%f85, [%rd41];
	fma.rn.f32 	%f86, %f84, %f85, %f83;
	ld.global.f32 	%f87, [%rd32+28];
	add.s64 	%rd42, %rd41, %rd35;
	ld.global.f32 	%f88, [%rd42];
	fma.rn.f32 	%f127, %f87, %f88, %f86;
	shl.b32 	%r40, %r32, 3;
	add.s32 	%r50, %r40, %r50;
	add.s32 	%r51, %r51, 8;
$L__BB3_8:
	setp.eq.s32 	%p7, %r16, 0;
	@%p7 bra 	$L__BB3_14;
	and.b32  	%r21, %r33, 3;
	setp.lt.u32 	%p8, %r16, 4;
	@%p8 bra 	$L__BB3_11;
	mul.wide.u32 	%rd43, %r51, 4;
	add.s64 	%rd44, %rd2, %rd43;
	ld.global.f32 	%f90, [%rd44];
	add.s32 	%r41, %r50, %r3;
	mul.wide.s32 	%rd45, %r41, 4;
	add.s64 	%rd46, %rd1, %rd45;
	ld.global.f32 	%f91, [%rd46];
	fma.rn.f32 	%f92, %f90, %f91, %f127;
	ld.global.f32 	%f93, [%rd44+4];
	mul.wide.s32 	%rd47, %r32, 4;
	add.s64 	%rd48, %rd46, %rd47;
	ld.global.f32 	%f94, [%rd48];
	fma.rn.f32 	%f95, %f93, %f94, %f92;
	ld.global.f32 	%f96, [%rd44+8];
	add.s64 	%rd49, %rd48, %rd47;
	ld.global.f32 	%f97, [%rd49];
	fma.rn.f32 	%f98, %f96, %f97, %f95;
	ld.global.f32 	%f99, [%rd44+12];
	add.s64 	%rd50, %rd49, %rd47;
	ld.global.f32 	%f100, [%rd50];
	fma.rn.f32 	%f127, %f99, %f100, %f98;
	shl.b32 	%r42, %r32, 2;
	add.s32 	%r50, %r42, %r50;
	add.s32 	%r51, %r51, 4;
$L__BB3_11:
	setp.eq.s32 	%p9, %r21, 0;
	@%p9 bra 	$L__BB3_14;
	mul.wide.u32 	%rd51, %r51, 4;
	add.s64 	%rd59, %rd2, %rd51;
	add.s32 	%r43, %r2, %r50;
	add.s32 	%r56, %r43, %r1;
	neg.s32 	%r55, %r21;
$L__BB3_13:
	.pragma "nounroll";
	mul.wide.s32 	%rd52, %r56, 4;
	add.s64 	%rd53, %rd1, %rd52;
	ld.global.f32 	%f101, [%rd59];
	ld.global.f32 	%f102, [%rd53];
	fma.rn.f32 	%f127, %f101, %f102, %f127;
	add.s64 	%rd59, %rd59, 4;
	add.s32 	%r56, %r56, %r32;
	add.s32 	%r55, %r55, 1;
	setp.ne.s32 	%p10, %r55, 0;
	@%p10 bra 	$L__BB3_13;
$L__BB3_14:
	fma.rn.f32 	%f103, %f127, 0fBBBB989D, 0f3F000000;
	cvt.sat.f32.f32 	%f104, %f103;
	mov.f32 	%f105, 0f4B400001;
	mov.f32 	%f106, 0f437C0000;
	fma.rm.f32 	%f107, %f104, %f106, %f105;
	add.f32 	%f108, %f107, 0fCB40007F;
	neg.f32 	%f109, %f108;
	fma.rn.f32 	%f110, %f127, 0fBFB8AA3B, %f109;
	fma.rn.f32 	%f111, %f127, 0fB2A57060, %f110;
	mov.b32 	%r44, %f107;
	shl.b32 	%r45, %r44, 23;
	mov.b32 	%f112, %r45;
	ex2.approx.ftz.f32 	%f113, %f111;
	fma.rn.f32 	%f114, %f113, %f112, 0f3F800000;
	rcp.rn.f32 	%f115, %f114;
	setp.gt.f32 	%p11, %f115, 0f3F000000;
	selp.f32 	%f116, 0f3F800000, 0f00000000, %p11;
	cvta.to.global.u64 	%rd54, %rd9;
	mul.wide.s32 	%rd55, %r3, 4;
	add.s64 	%rd56, %rd54, %rd55;
	ld.global.f32 	%f117, [%rd56];
	setp.neu.f32 	%p12, %f116, %f117;
	@%p12 bra 	$L__BB3_16;
	cvta.to.global.u64 	%rd57, %rd10;
	atom.global.add.f32 	%f118, [%rd57], 0f3F800000;
$L__BB3_16:
	ret;

}
	// .globl	_Z11printKernelPfS_i
.visible .entry _Z11printKernelPfS_i(
	.param .u64 .ptr .align 1 _Z11printKernelPfS_i_param_0,
	.param .u64 .ptr .align 1 _Z11printKernelPfS_i_param_1,
	.param .u32 _Z11printKernelPfS_i_param_2
)
{
	.local .align 8 .b8 	__local_depot4[8];
	.reg .b64 	%SP;
	.reg .b64 	%SPL;
	.reg .pred 	%p<18>;
	.reg .b32 	%r<165>;
	.reg .b32 	%f<59>;
	.reg .b64 	%rd<63>;
	.reg .b64 	%fd<59>;

	mov.u64 	%SPL, __local_depot4;
	cvta.local.u64 	%SP, %SPL;
	ld.param.u64 	%rd16, [_Z11printKernelPfS_i_param_0];
	ld.param.u64 	%rd17, [_Z11printKernelPfS_i_param_1];
	ld.param.u32 	%r30, [_Z11printKernelPfS_i_param_2];
	cvta.to.global.u64 	%rd1, %rd16;
	cvta.to.global.u64 	%rd2, %rd17;
	add.u64 	%rd18, %SP, 0;
	add.u64 	%rd3, %SPL, 0;
	mov.u64 	%rd19, $str;
	cvta.global.u64 	%rd20, %rd19;
	{ // callseq 0, 0
	.param .b64 param0;
	st.param.b64 	[param0], %rd20;
	.param .b64 param1;
	st.param.b64 	[param1], 0;
	.param .b32 retval0;
	call.uni (retval0), 
	vprintf, 
	(
	param0, 
	param1
	);
	ld.param.b32 	%r31, [retval0];
	} // callseq 0
	setp.lt.s32 	%p1, %r30, 1;
	@%p1 bra 	$L__BB4_25;
	and.b32  	%r1, %r30, 15;
	setp.lt.u32 	%p2, %r30, 16;
	mov.b32 	%r157, 0;
	@%p2 bra 	$L__BB4_4;
	and.b32  	%r157, %r30, 2147483632;
	neg.s32 	%r155, %r157;
	add.s64 	%rd59, %rd1, 32;
	mov.u64 	%rd23, $str$1;
$L__BB4_3:
	.pragma "nounroll";
	ld.global.f32 	%f1, [%rd59+-32];
	cvt.f64.f32 	%fd1, %f1;
	st.local.f64 	[%rd3], %fd1;
	cvta.global.u64 	%rd24, %rd23;
	{ // callseq 2, 0
	.param .b64 param0;
	st.param.b64 	[param0], %rd24;
	.param .b64 param1;
	st.param.b64 	[param1], %rd18;
	.param .b32 retval0;
	call.uni (retval0), 
	vprintf, 
	(
	param0, 
	param1
	);
	ld.param.b32 	%r36, [retval0];
	} // callseq 2
	ld.global.f32 	%f2, [%rd59+-28];
	cvt.f64.f32 	%fd2, %f2;
	st.local.f64 	[%rd3], %fd2;
	{ // callseq 3, 0
	.param .b64 param0;
	st.param.b64 	[param0], %rd24;
	.param .b64 param1;
	st.param.b64 	[param1], %rd18;
	.param .b32 retval0;
	call.uni (retval0), 
	vprintf, 
	(
	param0, 
	param1
	);
	ld.param.b32 	%r38, [retval0];
	} // callseq 3
	ld.global.f32 	%f3, [%rd59+-24];
	cvt.f64.f32 	%fd3, %f3;
	st.local.f64 	[%rd3], %fd3;
	{ // callseq 4, 0
	.param .b64 param0;
	st.param.b64 	[param0], %rd24;
	.param .b64 param1;
	st.param.b64 	[param1], %rd18;
	.param .b32 retval0;
	call.uni (retval0), 
	vprintf, 
	(
	param0, 
	param1
	);
	ld.param.b32 	%r40, [retval0];
	} // callseq 4
	ld.global.f32 	%f4, [%rd59+-20];
	cvt.f64.f32 	%fd4, %f4;
	st.local.f64 	[%rd3], %fd4;
	{ // callseq 5, 0
	.param .b64 param0;
	st.param.b64 	[param0], %rd24;
	.param .b64 param1;
	st.param.b64 	[param1], %rd18;
	.param .b32 retval0;
	call.uni (retval0), 
	vprintf, 
	(
	param0, 
	param1
	);
	ld.param.b32 	%r42, [retval0];
	} // callseq 5
	ld.global.f32 	%f5, [%rd59+-16];
	cvt.f64.f32 	%fd5, %f5;
	st.local.f64 	[%rd3], %fd5;
	{ // callseq 6, 0
	.param .b64 param0;
	st.param.b64 	[param0], %rd24;
	.param .b64 param1;
	st.param.b64 	[param1], %rd18;
	.param .b32 retval0;
	call.uni (retval0), 
	vprintf, 
	(
	param0, 
	param1
	);
	ld.param.b32 	%r44, [retval0];
	} // callseq 6
	ld.global.f32 	%f6, [%rd59+-12];
	cvt.f64.f32 	%fd6, %f6;
	st.local.f64 	[%rd3], %fd6;
	{ // callseq 7, 0
	.param .b64 param0;
	st.param.b64 	[param0], %rd24;
	.param .b64 param1;
	st.param.b64 	[param1], %rd18;
	.param .b32 retval0;
	call.uni (retval0), 
	vprintf, 
	(
	param0, 
	param1
	);
	ld.param.b32 	%r46, [retval0];
	} // callseq 7
	ld.global.f32 	%f7, [%rd59+-8];
	cvt.f64.f32 	%fd7, %f7;
	st.local.f64 	[%rd3], %fd7;
	{ // callseq 8, 0
	.param .b64 param0;
	st.param.b64 	[param0], %rd24;
	.param .b64 param1;
	st.param.b64 	[param1], %rd18;
	.param .b32 retval0;
	call.uni (retval0), 
	vprintf, 
	(
	param0, 
	param1
	);
	ld.param.b32 	%r48, [retval0];
	} // callseq 8
	ld.global.f32 	%f8, [%rd59+-4];
	cvt.f64.f32 	%fd8, %f8;
	st.local.f64 	[%rd3], %fd8;
	{ // callseq 9, 0
	.param .b64 param0;
	st.param.b64 	[param0], %rd24;
	.param .b64 param1;
	st.param.b64 	[param1], %rd18;
	.param .b32 retval0;
	call.uni (retval0), 
	vprintf, 
	(
	param0, 
	param1
	);
	ld.param.b32 	%r50, [retval0];
	} // callseq 9
	ld.global.f32 	%f9, [%rd59];
	cvt.f64.f32 	%fd9, %f9;
	st.local.f64 	[%rd3], %fd9;
	{ // callseq 10, 0
	.param .b64 param0;
	st.param.b64 	[param0], %rd24;
	.param .b64 param1;
	st.param.b64 	[param1], %rd18;
	.param .b32 retval0;
	call.uni (retval0), 
	vprintf, 
	(
	param0, 
	param1
	);
	ld.param.b32 	%r52, [retval0];
	} // callseq 10
	ld.global.f32 	%f10, [%rd59+4];
	cvt.f64.f32 	%fd10, %f10;
	st.local.f64 	[%rd3], %fd10;
	{ // callseq 11, 0
	.param .b64 param0;
	st.param.b64 	[param0], %rd24;
	.param .b64 param1;
	st.param.b64 	[param1], %rd18;
	.param .b32 retval0;
	call.uni (retval0), 
	vprintf, 
	(
	param0, 
	param1
	);
	ld.param.b32 	%r54, [retval0];
	} // callseq 11
	ld.global.f32 	%f11, [%rd59+8];
	cvt.f64.f32 	%fd11, %f11;
	st.local.f64 	[%rd3], %fd11;
	{ // callseq 12, 0
	.param .b64 param0;
	st.param.b64 	[param0], %rd24;
	.param .b64 param1;
	st.param.b64 	[param1], %rd18;
	.param .b32 retval0;
	call.uni (retval0), 
	vprintf, 
	(
	param0, 
	param1
	);
	ld.param.b32 	%r56, [retval0];
	} // callseq 12
	ld.global.f32 	%f12, [%rd59+12];
	cvt.f64.f32 	%fd12, %f12;
	st.local.f64 	[%rd3], %fd12;
	{ // callseq 13, 0
	.param .b64 param0;
	st.param.b64 	[param0], %rd24;
	.param .b64 param1;
	st.param.b64 	[param1], %rd18;
	.param .b32 retval0;
	call.uni (retval0), 
	vprintf, 
	(
	param0, 
	param1
	);
	ld.param.b32 	%r58, [retval0];
	} // callseq 13
	ld.global.f32 	%f13, [%rd59+16];
	cvt.f64.f32 	%fd13, %f13;
	st.local.f64 	[%rd3], %fd13;
	{ // callseq 14, 0
	.param .b64 param0;
	st.param.b64 	[param0], %rd24;
	.param .b64 param1;
	st.param.b64 	[param1], %rd18;
	.param .b32 retval0;
	call.uni (retval0), 
	vprintf, 
	(
	param0, 
	param1
	);
	ld.param.b32 	%r60, [retval0];
	} // callseq 14
	ld.global.f32 	%f14, [%rd59+20];
	cvt.f64.f32 	%fd14, %f14;
	st.local.f64 	[%rd3], %fd14;
	{ // callseq 15, 0
	.param .b64 param0;
	st.param.b64 	[param0], %rd24;
	.param .b64 param1;
	st.param.b64 	[param1], %rd18;
	.param .b32 retval0;
	call.uni (retval0), 
	vprintf, 
	(
	param0, 
	param1
	);
	ld.param.b32 	%r62, [retval0];
	} // callseq 15
	ld.global.f32 	%f15, [%rd59+24];
	cvt.f64.f32 	%fd15, %f15;
	st.local.f64 	[%rd3], %fd15;
	{ // callseq 16, 0
	.param .b64 param0;
	st.param.b64 	[param0], %rd24;
	.param .b64 param1;
	st.param.b64 	[param1], %rd18;
	.param .b32 retval0;
	call.uni (retval0), 
	vprintf, 
	(
	param0, 
	param1
	);
	ld.param.b32 	%r64, [retval0];
	} // callseq 16
	ld.global.f32 	%f16, [%rd59+28];
	cvt.f64.f32 	%fd16, %f16;
	st.local.f64 	[%rd3], %fd16;
	{ // callseq 17, 0
	.param .b64 param0;
	st.param.b64 	[param0], %rd24;
	.param .b64 param1;
	st.param.b64 	[param1], %rd18;
	.param .b32 retval0;
	call.uni (retval0), 
	vprintf, 
	(
	param0, 
	param1
	);
	ld.param.b32 	%r66, [retval0];
	} // callseq 17
	add.s32 	%r155, %r155, 16;
	add.s64 	%rd59, %rd59, 64;
	setp.ne.s32 	%p3, %r155, 0;
	@%p3 bra 	$L__BB4_3;
$L__BB4_4:
	setp.eq.s32 	%p4, %r1, 0;
	@%p4 bra 	$L__BB4_13;
	and.b32  	%r7, %r30, 7;
	setp.lt.u32 	%p5, %r1, 8;
	@%p5 bra 	$L__BB4_7;
	mul.wide.u32 	%rd26, %r157, 4;
	add.s64 	%rd27, %rd1, %rd26;
	ld.global.f32 	%f17, [%rd27];
	cvt.f64.f32 	%fd17, %f17;
	st.local.f64 	[%rd3], %fd17;
	mov.u64 	%rd28, $str$1;
	cvta.global.u64 	%rd29, %rd28;
	add.u64 	%rd30, %SP, 0;
	{ // callseq 18, 0
	.param .b64 param0;
	st.param.b64 	[param0], %rd29;
	.param .b64 param1;
	st.param.b64 	[param1], %rd30;
	.param .b32 retval0;
	call.uni (retval0), 
	vprintf, 
	(
	param0, 
	param1
	);
	ld.param.b32 	%r68, [retval0];
	} // callseq 18
	ld.global.f32 	%f18, [%rd27+4];
	cvt.f64.f32 	%fd18, %f18;
	st.local.f64 	[%rd3], %fd18;
	{ // callseq 19, 0
	.param .b64 param0;
	st.param.b64 	[param0], %rd29;
	.param .b64 param1;
	st.param.b64 	[param1], %rd30;
	.param .b32 retval0;
	call.uni (retval0), 
	vprintf, 
	(
	param0, 
	param1
	);
	ld.param.b32 	%r70, [retval0];
	} // callseq 19
	ld.global.f32 	%f19, [%rd27+8];
	cvt.f64.f32 	%fd19, %f19;
	st.local.f64 	[%rd3], %fd19;
	{ // callseq 20, 0
	.param .b64 param0;
	st.param.b64 	[param0], %rd29;
	.param .b64 param1;
	st.param.b64 	[param1], %rd30;
	.param .b32 retval0;
	call.uni (retval0), 
	vprintf, 
	(
	param0, 
	param1
	);
	ld.param.b32 	%r72, [retval0];
	} // callseq 20
	ld.global.f32 	%f20, [%rd27+12];
	cvt.f64.f32 	%fd20, %f20;
	st.local.f64 	[%rd3], %fd20;
	{ // callseq 21, 0
	.param .b64 param0;
	st.param.b64 	[param0], %rd29;
	.param .b64 param1;
	st.param.b64 	[param1], %rd30;
	.param .b32 retval0;
	call.uni (retval0), 
	vprintf, 
	(
	param0, 
	param1
	);
	ld.param.b32 	%r74, [retval0];
	} // callseq 21
	ld.global.f32 	%f21, [%rd27+16];
	cvt.f64.f32 	%fd21, %f21;
	st.local.f64 	[%rd3], %fd21;
	{ // callseq 22, 0
	.param .b64 param0;
	st.param.b64 	[param0], %rd29;
	.param .b64 param1;
	st.param.b64 	[param1], %rd30;
	.param .b32 retval0;
	call.uni (retval0), 
	vprintf, 
	(
	param0, 
	param1
	);
	ld.param.b32 	%r76, [retval0];
	} // callseq 22
	ld.global.f32 	%f22, [%rd27+20];
	cvt.f64.f32 	%fd22, %f22;
	st.local.f64 	[%rd3], %fd22;
	{ // callseq 23, 0
	.param .b64 param0;
	st.param.b64 	[param0], %rd29;
	.param .b64 param1;
	st.param.b64 	[param1], %rd30;
	.param .b32 retval0;
	call.uni (retval0), 
	vprintf, 
	(
	param0, 
	param1
	);
	ld.param.b32 	%r78, [retval0];
	} // callseq 23
	ld.global.f32 	%f23, [%rd27+24];
	cvt.f64.f32 	%fd23, %f23;
	st.local.f64 	[%rd3], %fd23;
	{ // callseq 24, 0
	.param .b64 param0;
	st.param.b64 	[param0], %rd29;
	.param .b64 param1;
	st.param.b64 	[param1], %rd30;
	.param .b32 retval0;
	call.uni (retval0), 
	vprintf, 
	(
	param0, 
	param1
	);
	ld.param.b32 	%r80, [retval0];
	} // callseq 24
	ld.global.f32 	%f24, [%rd27+28];
	cvt.f64.f32 	%fd24, %f24;
	st.local.f64 	[%rd3], %fd24;
	{ // callseq 25, 0
	.param .b64 param0;
	st.param.b64 	[param0], %rd29;
	.param .b64 param1;
	st.param.b64 	[param1], %rd30;
	.param .b32 retval0;
	call.uni (retval0), 
	vprintf, 
	(
	param0, 
	param1
	);
	ld.param.b32 	%r82, [retval0];
	} // callseq 25
	add.s32 	%r157, %r157, 8;
$L__BB4_7:
	setp.eq.s32 	%p6, %r7, 0;
	@%p6 bra 	$L__BB4_13;
	and.b32  	%r10, %r30, 3;
	setp.lt.u32 	%p7, %r7, 4;
	@%p7 bra 	$L__BB4_10;
	mul.wide.u32 	%rd31, %r157, 4;
	add.s64 	%rd32, %rd1, %rd31;
	ld.global.f32 	%f25, [%rd32];
	cvt.f64.f32 	%fd25, %f25;
	st.local.f64 	[%rd3], %fd25;
	mov.u64 	%rd33, $str$1;
	cvta.global.u64 	%rd34, %rd33;
	add.u64 	%rd35, %SP, 0;
	{ // callseq 26, 0
	.param .b64 param0;
	st.param.b64 	[param0], %rd34;
	.param .b64 param1;
	st.param.b64 	[param1], %rd35;
	.param .b32 retval0;
	call.uni (retval0), 
	vprintf, 
	(
	param0, 
	param1
	);
	ld.param.b32 	%r84, [retval0];
	} // callseq 26
	ld.global.f32 	%f26, [%rd32+4];
	cvt.f64.f32 	%fd26, %f26;
	st.local.f64 	[%rd3], %fd26;
	{ // callseq 27, 0
	.param .b64 param0;
	st.param.b64 	[param0], %rd34;
	.param .b64 param1;
	st.param.b64 	[param1], %rd35;
	.param .b32 retval0;
	call.uni (retval0), 
	vprintf, 
	(
	param0, 
	param1
	);
	ld.param.b32 	%r86, [retval0];
	} // callseq 27
	ld.global.f32 	%f27, [%rd32+8];
	cvt.f64.f32 	%fd27, %f27;
	st.local.f64 	[%rd3], %fd27;
	{ // callseq 28, 0
	.param .b64 param0;
	st.param.b64 	[param0], %rd34;
	.param .b64 param1;
	st.param.b64 	[param1], %rd35;
	.param .b32 retval0;
	call.uni (retval0), 
	vprintf, 
	(
	param0, 
	param1
	);
	ld.param.b32 	%r88, [retval0];
	} // callseq 28
	ld.global.f32 	%f28, [%rd32+12];
	cvt.f64.f32 	%fd28, %f28;
	st.local.f64 	[%rd3], %fd28;
	{ // callseq 29, 0
	.param .b64 param0;
	st.param.b64 	[param0], %rd34;
	.param .b64 param1;
	st.param.b64 	[param1], %rd35;
	.param .b32 retval0;
	call.uni (retval0), 
	vprintf, 
	(
	param0, 
	param1
	);
	ld.param.b32 	%r90, [retval0];
	} // callseq 29
	add.s32 	%r157, %r157, 4;
$L__BB4_10:
	setp.eq.s32 	%p8, %r10, 0;
	@%p8 bra 	$L__BB4_13;
	mul.wide.u32 	%rd36, %r157, 4;
	add.s64 	%rd60, %rd1, %rd36;
	neg.s32 	%r159, %r10;
	mov.u64 	%rd37, $str$1;
	add.u64 	%rd39, %SP, 0;
$L__BB4_12:
	.pragma "nounroll";
	ld.global.f32 	%f29, [%rd60];
	cvt.f64.f32 	%fd29, %f29;
	st.local.f64 	[%rd3], %fd29;
	cvta.global.u64 	%rd38, %rd37;
	{ // callseq 30, 0
	.param .b64 param0;
	st.param.b64 	[param0], %rd38;
	.param .b64 param1;
	st.param.b64 	[param1], %rd39;
	.param .b32 retval0;
	call.uni (retval0), 
	vprintf, 
	(
	param0, 
	param1
	);
	ld.param.b32 	%r92, [retval0];
	} // callseq 30
	add.s64 	%rd60, %rd60, 4;
	add.s32 	%r159, %r159, 1;
	setp.ne.s32 	%p9, %r159, 0;
	@%p9 bra 	$L__BB4_12;
$L__BB4_13:
	setp.lt.u32 	%p10, %r30, 16;
	mov.u64 	%rd40, $str$2;
	cvta.global.u64 	%rd41, %rd40;
	{ // callseq 31, 0
	.param .b64 param0;
	st.param.b64 	[param0], %rd41;
	.param .b64 param1;
	st.param.b64 	[param1], 0;
	.param .b32 retval0;
	call.uni (retval0), 
	vprintf, 
	(
	param0, 
	param1
	);
	ld.param.b32 	%r95, [retval0];
	} // callseq 31
	mov.b32 	%r162, 0;
	@%p10 bra 	$L__BB4_16;
	and.b32  	%r162, %r30, 2147483632;
	neg.s32 	%r160, %r162;
	add.s64 	%rd61, %rd2, 32;
	mov.u64 	%rd42, $str$1;
	add.u64 	%rd44, %SP, 0;
$L__BB4_15:
	.pragma "nounroll";
	ld.global.f32 	%f30, [%rd61+-32];
	cvt.f64.f32 	%fd30, %f30;
	st.local.f64 	[%rd3], %fd30;
	cvta.global.u64 	%rd43, %rd42;
	{ // callseq 32, 0
	.param .b64 param0;
	st.param.b64 	[param0], %rd43;
	.param .b64 param1;
	st.param.b64 	[param1], %rd44;
	.param .b32 retval0;
	call.uni (retval0), 
	vprintf, 
	(
	param0, 
	param1
	);
	ld.param.b32 	%r97, [retval0];
	} // callseq 32
	ld.global.f32 	%f31, [%rd61+-28];
	cvt.f64.f32 	%fd31, %f31;
	st.local.f64 	[%rd3], %fd31;
	{ // callseq 33, 0
	.param .b64 param0;
	st.param.b64 	[param0], %rd43;
	.param .b64 param1;
	st.param.b64 	[param1], %rd44;
	.param .b32 retval0;
	call.uni (retval0), 
	vprintf, 
	(
	param0, 
	param1
	);
	ld.param.b32 	%r99, [retval0];
	} // callseq 33
	ld.global.f32 	%f32, [%rd61+-24];
	cvt.f64.f32 	%fd32, %f32;
	st.local.f64 	[%rd3], %fd32;
	{ // callseq 34, 0
	.param .b64 param0;
	st.param.b64 	[param0], %rd43;
	.param .b64 param1;
	st.param.b64 	[param1], %rd44;
	.param .b32 retval0;
	call.uni (retval0), 
	vprintf, 
	(
	param0, 
	param1
	);
	ld.param.b32 	%r101, [retval0];
	} // callseq 34
	ld.global.f32 	%f33, [%rd61+-20];
	cvt.f64.f32 	%fd33, %f33;
	st.local.f64 	[%rd3], %fd33;
	{ // callseq 35, 0
	.param .b64 param0;
	st.param.b64 	[param0], %rd43;
	.param .b64 param1;
	st.param.b64 	[param1], %rd44;
	.param .b32 retval0;
	call.uni (retval0), 
	vprintf, 
	(
	param0, 
	param1
	);
	ld.param.b32 	%r103, [retval0];
	} // callseq 35
	ld.global.f32 	%f34, [%rd61+-16];
	cvt.f64.f32 	%fd34, %f34;
	st.local.f64 	[%rd3], %fd34;
	{ // callseq 36, 0
	.param .b64 param0;
	st.param.b64 	[param0], %rd43;
	.param .b64 param1;
	st.param.b64 	[param1], %rd44;
	.param .b32 retval0;
	call.uni (retval0), 
	vprintf, 
	(
	param0, 
	param1
	);
	ld.param.b32 	%r105, [retval0];
	} // callseq 36
	ld.global.f32 	%f35, [%rd61+-12];
	cvt.f64.f32 	%fd35, %f35;
	st.local.f64 	[%rd3], %fd35;
	{ // callseq 37, 0
	.param .b64 param0;
	st.param.b64 	[param0], %rd43;
	.param .b64 param1;
	st.param.b64 	[param1], %rd44;
	.param .b32 retval0;
	call.uni (retval0), 
	vprintf, 
	(
	param0, 
	param1
	);
	ld.param.b32 	%r107, [retval0];
	} // callseq 37
	ld.global.f32 	%f36, [%rd61+-8];
	cvt.f64.f32 	%fd36, %f36;
	st.local.f64 	[%rd3], %fd36;
	{ // callseq 38, 0
	.param .b64 param0;
	st.param.b64 	[param0], %rd43;
	.param .b64 param1;
	st.param.b64 	[param1], %rd44;
	.param .b32 retval0;
	call.uni (retval0), 
	vprintf, 
	(
	param0, 
	param1
	);
	ld.param.b32 	%r109, [retval0];
	} // callseq 38
	ld.global.f32 	%f37, [%rd61+-4];
	cvt.f64.f32 	%fd37, %f37;
	st.local.f64 	[%rd3], %fd37;
	{ // callseq 39, 0
	.param .b64 param0;
	st.param.b64 	[param0], %rd43;
	.param .b64 param1;
	st.param.b64 	[param1], %rd44;
	.param .b32 retval0;
	call.uni (retval0), 
	vprintf, 
	(
	param0, 
	param1
	);
	ld.param.b32 	%r111, [retval0];
	} // callseq 39
	ld.global.f32 	%f38, [%rd61];
	cvt.f64.f32 	%fd38, %f38;
	st.local.f64 	[%rd3], %fd38;
	{ // callseq 40, 0
	.param .b64 param0;
	st.param.b64 	[param0], %rd43;
	.param .b64 param1;
	st.param.b64 	[param1], %rd44;
	.param .b32 retval0;
	call.uni (retval0), 
	vprintf, 
	(
	param0, 
	param1
	);
	ld.param.b32 	%r113, [retval0];
	} // callseq 40
	ld.global.f32 	%f39, [%rd61+4];
	cvt.f64.f32 	%fd39, %f39;
	st.local.f64 	[%rd3], %fd39;
	{ // callseq 41, 0
	.param .b64 param0;
	st.param.b64 	[param0], %rd43;
	.param .b64 param1;
	st.param.b64 	[param1], %rd44;
	.param .b32 retval0;
	call.uni (retval0), 
	vprintf, 
	(
	param0, 
	param1
	);
	ld.param.b32 	%r115, [retval0];
	} // callseq 41
	ld.global.f32 	%f40, [%rd61+8];
	cvt.f64.f32 	%fd40, %f40;
	st.local.f64 	[%rd3], %fd40;
	{ // callseq 42, 0
	.param .b64 param0;
	st.param.b64 	[param0], %rd43;
	.param .b64 param1;
	st.param.b64 	[param1], %rd44;
	.param .b32 retval0;
	call.uni (retval0), 
	vprintf, 
	(
	param0, 
	param1
	);
	ld.param.b32 	%r117, [retval0];
	} // callseq 42
	ld.global.f32 	%f41, [%rd61+12];
	cvt.f64.f32 	%fd41, %f41;
	st.local.f64 	[%rd3], %fd41;
	{ // callseq 43, 0
	.param .b64 param0;
	st.param.b64 	[param0], %rd43;
	.param .b64 param1;
	st.param.b64 	[param1], %rd44;
	.param .b32 retval0;
	call.uni (retval0), 
	vprintf, 
	(
	param0, 
	param1
	);
	ld.param.b32 	%r119, [retval0];
	} // callseq 43
	ld.global.f32 	%f42, [%rd61+16];
	cvt.f64.f32 	%fd42, %f42;
	st.local.f64 	[%rd3], %fd42;
	{ // callseq 44, 0
	.param .b64 param0;
	st.param.b64 	[param0], %rd43;
	.param .b64 param1;
	st.param.b64 	[param1], %rd44;
	.param .b32 retval0;
	call.uni (retval0), 
	vprintf, 
	(
	param0, 
	param1
	);
	ld.param.b32 	%r121, [retval0];
	} // callseq 44
	ld.global.f32 	%f43, [%rd61+20];
	cvt.f64.f32 	%fd43, %f43;
	st.local.f64 	[%rd3], %fd43;
	{ // callseq 45, 0
	.param .b64 param0;
	st.param.b64 	[param0], %rd43;
	.param .b64 param1;
	st.param.b64 	[param1], %rd44;
	.param .b32 retval0;
	call.uni (retval0), 
	vprintf, 
	(
	param0, 
	param1
	);
	ld.param.b32 	%r123, [retval0];
	} // callseq 45
	ld.global.f32 	%f44, [%rd61+24];
	cvt.f64.f32 	%fd44, %f44;
	st.local.f64 	[%rd3], %fd44;
	{ // callseq 46, 0
	.param .b64 param0;
	st.param.b64 	[param0], %rd43;
	.param .b64 param1;
	st.param.b64 	[param1], %rd44;
	.param .b32 retval0;
	call.uni (retval0), 
	vprintf, 
	(
	param0, 
	param1
	);
	ld.param.b32 	%r125, [retval0];
	} // callseq 46
	ld.global.f32 	%f45, [%rd61+28];
	cvt.f64.f32 	%fd45, %f45;
	st.local.f64 	[%rd3], %fd45;
	{ // callseq 47, 0
	.param .b64 param0;
	st.param.b64 	[param0], %rd43;
	.param .b64 param1;
	st.param.b64 	[param1], %rd44;
	.param .b32 retval0;
	call.uni (retval0), 
	vprintf, 
	(
	param0, 
	param1
	);
	ld.param.b32 	%r127, [retval0];
	} // callseq 47
	add.s32 	%r160, %r160, 16;
	add.s64 	%rd61, %rd61, 64;
	setp.ne.s32 	%p11, %r160, 0;
	@%p11 bra 	$L__BB4_15;
$L__BB4_16:
	setp.eq.s32 	%p12, %r1, 0;
	@%p12 bra 	$L__BB4_26;
	and.b32  	%r21, %r30, 7;
	setp.lt.u32 	%p13, %r1, 8;
	@%p13 bra 	$L__BB4_19;
	mul.wide.u32 	%rd45, %r162, 4;
	add.s64 	%rd46, %rd2, %rd45;
	ld.global.f32 	%f46, [%rd46];
	cvt.f64.f32 	%fd46, %f46;
	st.local.f64 	[%rd3], %fd46;
	mov.u64 	%rd47, $str$1;
	cvta.global.u64 	%rd48, %rd47;
	add.u64 	%rd49, %SP, 0;
	{ // callseq 48, 0
	.param .b64 param0;
	st.param.b64 	[param0], %rd48;
	.param .b64 param1;
	st.param.b64 	[param1], %rd49;
	.param .b32 retval0;
	call.uni (retval0), 
	vprintf, 
	(
	param0, 
	param1
	);
	ld.param.b32 	%r129, [retval0];
	} // callseq 48
	ld.global.f32 	%f47, [%rd46+4];
	cvt.f64.f32 	%fd47, %f47;
	st.local.f64 	[%rd3], %fd47;
	{ // callseq 49, 0
	.param .b64 param0;
	st.param.b64 	[param0], %rd48;
	.param .b64 param1;
	st.param.b64 	[param1], %rd49;
	.param .b32 retval0;
	call.uni (retval0), 
	vprintf, 
	(
	param0, 
	param1
	);
	ld.param.b32 	%r131, [retval0];
	} // callseq 49
	ld.global.f32 	%f48, [%rd46+8];
	cvt.f64.f32 	%fd48, %f48;
	st.local.f64 	[%rd3], %fd48;
	{ // callseq 50, 0
	.param .b64 param0;
	st.param.b64 	[param0], %rd48;
	.param .b64 param1;
	st.param.b64 	[param1], %rd49;
	.param .b32 retval0;
	call.uni (retval0), 
	vprintf, 
	(
	param0, 
	param1
	);
	ld.param.b32 	%r133, [retval0];
	} // callseq 50
	ld.global.f32 	%f49, [%rd46+12];
	cvt.f64.f32 	%fd49, %f49;
	st.local.f64 	[%rd3], %fd49;
	{ // callseq 51, 0
	.param .b64 param0;
	st.param.b64 	[param0], %rd48;
	.param .b64 param1;
	st.param.b64 	[param1], %rd49;
	.param .b32 retval0;
	call.uni (retval0), 
	vprintf, 
	(
	param0, 
	param1
	);
	ld.param.b32 	%r135, [retval0];
	} // callseq 51
	ld.global.f32 	%f50, [%rd46+16];
	cvt.f64.f32 	%fd50, %f50;
	st.local.f64 	[%rd3], %fd50;
	{ // callseq 52, 0
	.param .b64 param0;
	st.param.b64 	[param0], %rd48;
	.param .b64 param1;
	st.param.b64 	[param1], %rd49;
	.param .b32 retval0;
	call.uni (retval0), 
	vprintf, 
	(
	param0, 
	param1
	);
	ld.param.b32 	%r137, [retval0];
	} // callseq 52
	ld.global.f32 	%f51, [%rd46+20];
	cvt.f64.f32 	%fd51, %f51;
	st.local.f64 	[%rd3], %fd51;
	{ // callseq 53, 0
	.param .b64 param0;
	st.param.b64 	[param0], %rd48;
	.param .b64 param1;
	st.param.b64 	[param1], %rd49;
	.param .b32 retval0;
	call.uni (retval0), 
	vprintf, 
	(
	param0, 
	param1
	);
	ld.param.b32 	%r139, [retval0];
	} // callseq 53
	ld.global.f32 	%f52, [%rd46+24];
	cvt.f64.f32 	%fd52, %f52;
	st.local.f64 	[%rd3], %fd52;
	{ // callseq 54, 0
	.param .b64 param0;
	st.param.b64 	[param0], %rd48;
	.param .b64 param1;
	st.param.b64 	[param1], %rd49;
	.param .b32 retval0;
	call.uni (retval0), 
	vprintf, 
	(
	param0, 
	param1
	);
	ld.param.b32 	%r141, [retval0];
	} // callseq 54
	ld.global.f32 	%f53, [%rd46+28];
	cvt.f64.f32 	%fd53, %f53;
	st.local.f64 	[%rd3], %fd53;
	{ // callseq 55, 0
	.param .b64 param0;
	st.param.b64 	[param0], %rd48;
	.param .b64 param1;
	st.param.b64 	[param1], %rd49;
	.param .b32 retval0;
	call.uni (retval0), 
	vprintf, 
	(
	param0, 
	param1
	);
	ld.param.b32 	%r143, [retval0];
	} // callseq 55
	add.s32 	%r162, %r162, 8;
$L__BB4_19:
	setp.eq.s32 	%p14, %r21, 0;
	@%p14 bra 	$L__BB4_26;
	and.b32  	%r24, %r30, 3;
	setp.lt.u32 	%p15, %r21, 4;
	@%p15 bra 	$L__BB4_22;
	mul.wide.u32 	%rd50, %r162, 4;
	add.s64 	%rd51, %rd2, %rd50;
	ld.global.f32 	%f54, [%rd51];
	cvt.f64.f32 	%fd54, %f54;
	st.local.f64 	[%rd3], %fd54;
	mov.u64 	%rd52, $str$1;
	cvta.global.u64 	%rd53, %rd52;
	add.u64 	%rd54, %SP, 0;
	{ // callseq 56, 0
	.param .b64 param0;
	st.param.b64 	[param0], %rd53;
	.param .b64 param1;
	st.param.b64 	[param1], %rd54;
	.param .b32 retval0;
	call.uni (retval0), 
	vprintf, 
	(
	param0, 
	param1
	);
	ld.param.b32 	%r145, [retval0];
	} // callseq 56
	ld.global.f32 	%f55, [%rd51+4];
	cvt.f64.f32 	%fd55, %f55;
	st.local.f64 	[%rd3], %fd55;
	{ // callseq 57, 0
	.param .b64 param0;
	st.param.b64 	[param0], %rd53;
	.param .b64 param1;
	st.param.b64 	[param1], %rd54;
	.param .b32 retval0;
	call.uni (retval0), 
	vprintf, 
	(
	param0, 
	param1
	);
	ld.param.b32 	%r147, [retval0];
	} // callseq 57
	ld.global.f32 	%f56, [%rd51+8];
	cvt.f64.f32 	%fd56, %f56;
	st.local.f64 	[%rd3], %fd56;
	{ // callseq 58, 0
	.param .b64 param0;
	st.param.b64 	[param0], %rd53;
	.param .b64 param1;
	st.param.b64 	[param1], %rd54;
	.param .b32 retval0;
	call.uni (retval0), 
	vprintf, 
	(
	param0, 
	param1
	);
	ld.param.b32 	%r149, [retval0];
	} // callseq 58
	ld.global.f32 	%f57, [%rd51+12];
	cvt.f64.f32 	%fd57, %f57;
	st.local.f64 	[%rd3], %fd57;
	{ // callseq 59, 0
	.param .b64 param0;
	st.param.b64 	[param0], %rd53;
	.param .b64 param1;
	st.param.b64 	[param1], %rd54;
	.param .b32 retval0;
	call.uni (retval0), 
	vprintf, 
	(
	param0, 
	param1
	);
	ld.param.b32 	%r151, [retval0];
	} // callseq 59
	add.s32 	%r162, %r162, 4;
$L__BB4_22:
	setp.eq.s32 	%p16, %r24, 0;
	@%p16 bra 	$L__BB4_26;
	mul.wide.u32 	%rd55, %r162, 4;
	add.s64 	%rd62, %rd2, %rd55;
	neg.s32 	%r164, %r24;
	mov.u64 	%rd56, $str$1;
	add.u64 	%rd58, %SP, 0;
$L__BB4_24:
	.pragma "nounroll";
	ld.global.f32 	%f58, [%rd62];
	cvt.f64.f32 	%fd58, %f58;
	st.local.f64 	[%rd3], %fd58;
	cvta.global.u64 	%rd57, %rd56;
	{ // callseq 60, 0
	.param .b64 param0;
	st.param.b64 	[param0], %rd57;
	.param .b64 param1;
	st.param.b64 	[param1], %rd58;
	.param .b32 retval0;
	call.uni (retval0), 
	vprintf, 
	(
	param0, 
	param1
	);
	ld.param.b32 	%r153, [retval0];
	} // callseq 60
	add.s64 	%rd62, %rd62, 4;
	add.s32 	%r164, %r164, 1;
	setp.eq.s32 	%p17, %r164, 0;
	@%p17 bra 	$L__BB4_26;
	bra.uni 	$L__BB4_24;
$L__BB4_25:
	mov.u64 	%rd21, $str$2;
	cvta.global.u64 	%rd22, %rd21;
	{ // callseq 1, 0
	.param .b64 param0;
	st.param.b64 	[param0], %rd22;
	.param .b64 param1;
	st.param.b64 	[param1], 0;
	.param .b32 retval0;
	call.uni (retval0), 
	vprintf, 
	(
	param0, 
	param1
	);
	ld.param.b32 	%r33, [retval0];
	} // callseq 1
$L__BB4_26:
	ret;

}


// ===== COMPILED SASS (sm_100) =====

	.target	sm_100

	.elftype	@"ET_EXEC"


//--------------------- .note.nv.tkinfo           --------------------------
	.section	.note.nv.tkinfo,"",@"SHT_NOTE"
	.sectionflags	@"SHF_NOTE_NV_TKINFO"
	.tkinfo
        /*0018*/ 	.word	0x00000002
        /*0030*/ 	.string	""
        /*0030*/ 	.string	"ptxas"
        /*0030*/ 	.string	"Cuda compilation tools, release 13.0, V13.0.88"
        /*0030*/ 	.string	"Build cuda_13.0.r13.0/compiler.36424714_0"
        /*0030*/ 	.string	"-arch sm_100 -m 64 "



//--------------------- .note.nv.cuinfo           --------------------------
	.section	.note.nv.cuinfo,"",@"SHT_NOTE"
	.sectionflags	@"SHF_NOTE_NV_CUINFO"
        /*0018*/ 	.short	0x0002
        /*001a*/ 	.short	0x0064
        /*001c*/ 	.short	0x0082
	.zero		2


//--------------------- .nv.info                  --------------------------
	.section	.nv.info,"",@"SHT_CUDA_INFO"
	.align	4


	//----- nvinfo : EIATTR_REGCOUNT
	.align		4
        /*0000*/ 	.byte	0x04, 0x2f
        /*0002*/ 	.short	(.L_4 - .L_3)
	.align		4
.L_3:
        /*0004*/ 	.word	index@(_Z22memory_coalescedKernelPfS_S_S_iii)
        /*0008*/ 	.word	0x00000020


	//----- nvinfo : EIATTR_FRAME_SIZE
	.align		4
.L_4:
        /*000c*/ 	.byte	0x04, 0x11
        /*000e*/ 	.short	(.L_6 - .L_5)
	.align		4
.L_5:
        /*0010*/ 	.word	index@($__internal_3_$__cuda_sm20_rcp_rn_f32_slowpath)
        /*0014*/ 	.word	0x00000000


	//----- nvinfo : EIATTR_FRAME_SIZE
	.align		4
.L_6:
        /*0018*/ 	.byte	0x04, 0x11
        /*001a*/ 	.short	(.L_8 - .L_7)
	.align		4
.L_7:
        /*001c*/ 	.word	index@(_Z22memory_coalescedKernelPfS_S_S_iii)
        /*0020*/ 	.word	0x00000000


	//----- nvinfo : EIATTR_REGCOUNT
	.align		4
.L_8:
        /*0024*/ 	.byte	0x04, 0x2f
        /*0026*/ 	.short	(.L_10 - .L_9)
	.align		4
.L_9:
        /*0028*/ 	.word	index@(_Z14externalKernelPfS_S_S_iiiif)
        /*002c*/ 	.word	0x0000001b


	//----- nvinfo : EIATTR_FRAME_SIZE
	.align		4
.L_10:
        /*0030*/ 	.byte	0x04, 0x11
        /*0032*/ 	.short	(.L_12 - .L_11)
	.align		4
.L_11:
        /*0034*/ 	.word	index@($__internal_2_$__cuda_sm3x_div_rn_noftz_f32_slowpath)
        /*0038*/ 	.word	0x00000000


	//----- nvinfo : EIATTR_FRAME_SIZE
	.align		4
.L_12:
        /*003c*/ 	.byte	0x04, 0x11
        /*003e*/ 	.short	(.L_14 - .L_13)
	.align		4
.L_13:
        /*0040*/ 	.word	index@(_Z14externalKernelPfS_S_S_iiiif)
        /*0044*/ 	.word	0x00000000


	//----- nvinfo : EIATTR_REGCOUNT
	.align		4
.L_14:
        /*0048*/ 	.byte	0x04, 0x2f
        /*004a*/ 	.short	(.L_16 - .L_15)
	.align		4
.L_15:
        /*004c*/ 	.word	index@(_Z17uncoalescedKernelPfS_S_S_iii)
        /*0050*/ 	.word	0x00000020


	//----- nvinfo : EIATTR_FRAME_SIZE
	.align		4
.L_16:
        /*0054*/ 	.byte	0x04, 0x11
        /*0056*/ 	.short	(.L_18 - .L_17)
	.align		4
.L_17:
        /*0058*/ 	.word	index@($__internal_1_$__cuda_sm3x_div_rn_noftz_f32_slowpath)
        /*005c*/ 	.word	0x00000000


	//----- nvinfo : EIATTR_FRAME_SIZE
	.align		4
.L_18:
        /*0060*/ 	.byte	0x04, 0x11
        /*0062*/ 	.short	(.L_20 - .L_19)
	.align		4
.L_19:
        /*0064*/ 	.word	index@(_Z17uncoalescedKernelPfS_S_S_iii)
        /*0068*/ 	.word	0x00000000


	//----- nvinfo : EIATTR_REGCOUNT
	.align		4
.L_20:
        /*006c*/ 	.byte	0x04, 0x2f
        /*006e*/ 	.short	(.L_22 - .L_21)
	.align		4
.L_21:
        /*0070*/ 	.word	index@(_Z14evaluate_modelPfS_S_S_iiiS_)
        /*0074*/ 	.word	0x00000020


	//----- nvinfo : EIATTR_FRAME_SIZE
	.align		4
.L_22:
        /*0078*/ 	.byte	0x04, 0x11
        /*007a*/ 	.short	(.L_24 - .L_23)
	.align		4
.L_23:
        /*007c*/ 	.word	index@($__internal_0_$__cuda_sm20_rcp_rn_f32_slowpath)
        /*0080*/ 	.word	0x00000000


	//----- nvinfo : EIATTR_FRAME_SIZE
	.align		4
.L_24:
        /*0084*/ 	.byte	0x04, 0x11
        /*0086*/ 	.short	(.L_26 - .L_25)
	.align		4
.L_25:
        /*0088*/ 	.word	index@(_Z14evaluate_modelPfS_S_S_iiiS_)
        /*008c*/ 	.word	0x00000000


	//----- nvinfo : EIATTR_REGCOUNT
	.align		4
.L_26:
        /*0090*/ 	.byte	0x04, 0x2f
        /*0092*/ 	.short	(.L_28 - .L_27)
	.align		4
.L_27:
        /*0094*/ 	.word	index@(_Z11printKernelPfS_i)
        /*0098*/ 	.word	0x0000001e


	//----- nvinfo : EIATTR_FRAME_SIZE
	.align		4
.L_28:
        /*009c*/ 	.byte	0x04, 0x11
        /*009e*/ 	.short	(.L_30 - .L_29)
	.align		4
.L_29:
        /*00a0*/ 	.word	index@(_Z11printKernelPfS_i)
        /*00a4*/ 	.word	0x00000008


	//----- nvinfo : EIATTR_MIN_STACK_SIZE
	.align		4
.L_30:
        /*00a8*/ 	.byte	0x04, 0x12
        /*00aa*/ 	.short	(.L_32 - .L_31)
	.align		4
.L_31:
        /*00ac*/ 	.word	index@(_Z11printKernelPfS_i)
        /*00b0*/ 	.word	0x00000008


	//----- nvinfo : EIATTR_MIN_STACK_SIZE
	.align		4
.L_32:
        /*00b4*/ 	.byte	0x04, 0x12
        /*00b6*/ 	.short	(.L_34 - .L_33)
	.align		4
.L_33:
        /*00b8*/ 	.word	index@(_Z14evaluate_modelPfS_S_S_iiiS_)
        /*00bc*/ 	.word	0x00000000


	//----- nvinfo : EIATTR_MIN_STACK_SIZE
	.align		4
.L_34:
        /*00c0*/ 	.byte	0x04, 0x12
        /*00c2*/ 	.short	(.L_36 - .L_35)
	.align		4
.L_35:
        /*00c4*/ 	.word	index@(_Z17uncoalescedKernelPfS_S_S_iii)
        /*00c8*/ 	.word	0x00000000


	//----- nvinfo : EIATTR_MIN_STACK_SIZE
	.align		4
.L_36:
        /*00cc*/ 	.byte	0x04, 0x12
        /*00ce*/ 	.short	(.L_38 - .L_37)
	.align		4
.L_37:
        /*00d0*/ 	.word	index@(_Z14externalKernelPfS_S_S_iiiif)
        /*00d4*/ 	.word	0x00000000


	//----- nvinfo : EIATTR_MIN_STACK_SIZE
	.align		4
.L_38:
        /*00d8*/ 	.byte	0x04, 0x12
        /*00da*/ 	.short	(.L_40 - .L_39)
	.align		4
.L_39:
        /*00dc*/ 	.word	index@(_Z22memory_coalescedKernelPfS_S_S_iii)
        /*00e0*/ 	.word	0x00000000
.L_40:


//--------------------- .nv.compat                --------------------------
	.section	.nv.compat,"",@"SHT_CUDA_COMPAT_INFO"
	.align	4
        /*0000*/ 	.byte	0x02, 0x09, 0x00, 0x00, 0x02, 0x02, 0x01, 0x00, 0x02, 0x05, 0x05, 0x00, 0x03, 0x07, 0x01, 0x01
        /*0010*/ 	.byte	0x02, 0x03, 0x00, 0x00, 0x02, 0x06, 0x01, 0x00, 0x04, 0x0b, 0x08, 0x00, 0x01, 0x00, 0x00, 0x00
        /*0020*/ 	.byte	0x00, 0x00, 0x00, 0x00


//--------------------- .nv.info._Z11printKernelPfS_i --------------------------
	.section	.nv.info._Z11printKernelPfS_i,"",@"SHT_CUDA_INFO"
	.sectionflags	@""
	.align	4


	//----- nvinfo : EIATTR_CUDA_API_VERSION
	.align		4
        /*0000*/ 	.byte	0x04, 0x37
        /*0002*/ 	.short	(.L_42 - .L_41)
.L_41:
        /*0004*/ 	.word	0x00000082


	//----- nvinfo : EIATTR_KPARAM_INFO
	.align		4
.L_42:
        /*0008*/ 	.byte	0x04, 0x17
        /*000a*/ 	.short	(.L_44 - .L_43)
.L_43:
        /*000c*/ 	.word	0x00000000
        /*0010*/ 	.short	0x0002
        /*0012*/ 	.short	0x0010
        /*0014*/ 	.byte	0x00, 0xf0, 0x11, 0x00


	//----- nvinfo : EIATTR_KPARAM_INFO
	.align		4
.L_44:
        /*0018*/ 	.byte	0x04, 0x17
        /*001a*/ 	.short	(.L_46 - .L_45)
.L_45:
        /*001c*/ 	.word	0x00000000
        /*0020*/ 	.short	0x0001
        /*0022*/ 	.short	0x0008
        /*0024*/ 	.byte	0x00, 0xf5, 0x21, 0x00


	//----- nvinfo : EIATTR_KPARAM_INFO
	.align		4
.L_46:
        /*0028*/ 	.byte	0x04, 0x17
        /*002a*/ 	.short	(.L_48 - .L_47)
.L_47:
        /*002c*/ 	.word	0x00000000
        /*0030*/ 	.short	0x0000
        /*0032*/ 	.short	0x0000
        /*0034*/ 	.byte	0x00, 0xf5, 0x21, 0x00


	//----- nvinfo : EIATTR_SPARSE_MMA_MASK
	.align		4
.L_48:
        /*0038*/ 	.byte	0x03, 0x50
        /*003a*/ 	.short	0x0000


	//----- nvinfo : EIATTR_MAXREG_COUNT
	.align		4
        /*003c*/ 	.byte	0x03, 0x1b
        /*003e*/ 	.short	0x00ff


	//----- nvinfo : EIATTR_EXTERNS
	.align		4
        /*0040*/ 	.byte	0x04, 0x0f
        /*0042*/ 	.short	(.L_50 - .L_49)


	//   ....[0]....
	.align		4
.L_49:
        /*0044*/ 	.word	index@(vprintf)


	//----- nvinfo : EIATTR_MERCURY_ISA_VERSION
	.align		4
.L_50:
        /*0048*/ 	.byte	0x03, 0x5f
        /*004a*/ 	.short	0x0101


	//----- nvinfo : EIATTR_VRC_CTA_INIT_COUNT
	.align		4
        /*004c*/ 	.byte	0x02, 0x4a
	.zero		1
	.zero		1


	//----- nvinfo : EIATTR_SYSCALL_OFFSETS
	.align		4
        /*0050*/ 	.byte	0x04, 0x46
        /*0052*/ 	.short	(.L_52 - .L_51)


	//   ....[0]....
.L_51:
        /*0054*/ 	.word	0x000000d0


	//   ....[1]....
        /*0058*/ 	.word	0x000002e0


	//   ....[2]....
        /*005c*/ 	.word	0x000003b0


	//   ....[3]....
        /*0060*/ 	.word	0x00000480


	//   ....[4]....
        /*0064*/ 	.word	0x00000550


	//   ....[5]....
        /*0068*/ 	.word	0x00000620


	//   ....[6]....
        /*006c*/ 	.word	0x000006f0


	//   ....[7]....
        /*0070*/ 	.word	0x000007c0


	//   ....[8]....
        /*0074*/ 	.word	0x00000890


	//   ....[9]....
        /*0078*/ 	.word	0x00000960


	//   ....[10]....
        /*007c*/ 	.word	0x00000a30


	//   ....[11]....
        /*0080*/ 	.word	0x00000b00


	//   ....[12]....
        /*0084*/ 	.word	0x00000bd0


	//   ....[13]....
        /*0088*/ 	.word	0x00000ca0


	//   ....[14]....
        /*008c*/ 	.word	0x00000d70


	//   ....[15]....
        /*0090*/ 	.word	0x00000e40


	//   ....[16]....
        /*0094*/ 	.word	0x00000f10


	//   ....[17]....
        /*0098*/ 	.word	0x000010c0


	//   ....[18]....
        /*009c*/ 	.word	0x00001190


	//   ....[19]....
        /*00a0*/ 	.word	0x00001260


	//   ....[20]....
        /*00a4*/ 	.word	0x00001330


	//   ....[21]....
        /*00a8*/ 	.word	0x00001400


	//   ....[22]....
        /*00ac*/ 	.word	0x000014d0


	//   ....[23]....
        /*00b0*/ 	.word	0x000015a0


	//   ....[24]....
        /*00b4*/ 	.word	0x00001670


	//   ....[25]....
        /*00b8*/ 	.word	0x000017f0


	//   ....[26]....
        /*00bc*/ 	.word	0x000018c0


	//   ....[27]....
        /*00c0*/ 	.word	0x00001990


	//   ....[28]....
        /*00c4*/ 	.word	0x00001a60


	//   ....[29]....
        /*00c8*/ 	.word	0x00001bd0


	//   ....[30]....
        /*00cc*/ 	.word	0x00001cd0


	//   ....[31]....
        /*00d0*/ 	.word	0x00001ec0


	//   ....[32]....
        /*00d4*/ 	.word	0x00001f90


	//   ....[33]....
        /*00d8*/ 	.word	0x00002060


	//   ....[34]....
        /*00dc*/ 	.word	0x00002130


	//   ....[35]....
        /*00e0*/ 	.word	0x00002200


	//   ....[36]....
        /*00e4*/ 	.word	0x000022d0


	//   ....[37]....
        /*00e8*/ 	.word	0x000023a0


	//   ....[38]....
        /*00ec*/ 	.word	0x00002470


	//   ....[39]....
        /*00f0*/ 	.word	0x00002540


	//   ....[40]....
        /*00f4*/ 	.word	0x00002610


	//   ....[41]....
        /*00f8*/ 	.word	0x000026e0


	//   ....[42]....
        /*00fc*/ 	.word	0x000027b0


	//   ....[43]....
        /*0100*/ 	.word	0x00002880


	//   ....[44]....
        /*0104*/ 	.word	0x00002950


	//   ....[45]....
        /*0108*/ 	.word	0x00002a20


	//   ....[46]....
        /*010c*/ 	.word	0x00002af0


	//   ....[47]....
        /*0110*/ 	.word	0x00002ca0


	//   ....[48]....
        /*0114*/ 	.word	0x00002d70


	//   ....[49]....
        /*0118*/ 	.word	0x00002e40


	//   ....[50]....
        /*011c*/ 	.word	0x00002f10


	//   ....[51]....
        /*0120*/ 	.word	0x00002fe0


	//   ....[52]....
        /*0124*/ 	.word	0x000030b0


	//   ....[53]....
        /*0128*/ 	.word	0x00003180


	//   ....[54]....
        /*012c*/ 	.word	0x00003250


	//   ....[55]....
        /*0130*/ 	.word	0x000033c0


	//   ....[56]....
        /*0134*/ 	.word	0x00003490


	//   ....[57]....
        /*0138*/ 	.word	0x00003560


	//   ....[58]....
        /*013c*/ 	.word	0x00003630


	//   ....[59]....
        /*0140*/ 	.word	0x00003770


	//   ....[60]....
        /*0144*/ 	.word	0x00003850


	//----- nvinfo : EIATTR_EXIT_INSTR_OFFSETS
	.align		4
.L_52:
        /*0148*/ 	.byte	0x04, 0x1c
        /*014a*/ 	.short	(.L_54 - .L_53)


	//   ....[0]....
.L_53:
        /*014c*/ 	.word	0x00002b60


	//   ....[1]....
        /*0150*/ 	.word	0x00003280


	//   ....[2]....
        /*0154*/ 	.word	0x00003660


	//   ....[3]....
        /*0158*/ 	.word	0x000037c0


	//   ....[4]....
        /*015c*/ 	.word	0x00003860


	//----- nvinfo : EIATTR_CRS_STACK_SIZE
	.align		4
.L_54:
        /*0160*/ 	.byte	0x04, 0x1e
        /*0162*/ 	.short	(.L_56 - .L_55)
.L_55:
        /*0164*/ 	.word	0x00000000


	//----- nvinfo : EIATTR_CBANK_PARAM_SIZE
	.align		4
.L_56:
        /*0168*/ 	.byte	0x03, 0x19
        /*016a*/ 	.short	0x0014


	//----- nvinfo : EIATTR_PARAM_CBANK
	.align		4
        /*016c*/ 	.byte	0x04, 0x0a
        /*016e*/ 	.short	(.L_58 - .L_57)
	.align		4
.L_57:
        /*0170*/ 	.word	index@(.nv.constant0._Z11printKernelPfS_i)
        /*0174*/ 	.short	0x0380
        /*0176*/ 	.short	0x0014


	//----- nvinfo : EIATTR_SW_WAR
	.align		4
.L_58:
        /*0178*/ 	.byte	0x04, 0x36
        /*017a*/ 	.short	(.L_60 - .L_59)
.L_59:
        /*017c*/ 	.word	0x00000008
.L_60:


//--------------------- .nv.info._Z14evaluate_modelPfS_S_S_iiiS_ --------------------------
	.section	.nv.info._Z14evaluate_modelPfS_S_S_iiiS_,"",@"SHT_CUDA_INFO"
	.sectionflags	@""
	.align	4


	//----- nvinfo : EIATTR_CUDA_API_VERSION
	.align		4
        /*0000*/ 	.byte	0x04, 0x37
        /*0002*/ 	.short	(.L_62 - .L_61)
.L_61:
        /*0004*/ 	.word	0x00000082


	//----- nvinfo : EIATTR_KPARAM_INFO
	.align		4
.L_62:
        /*0008*/ 	.byte	0x04, 0x17
        /*000a*/ 	.short	(.L_64 - .L_63)
.L_63:
        /*000c*/ 	.word	0x00000000
        /*0010*/ 	.short	0x0007
        /*0012*/ 	.short	0x0030
        /*0014*/ 	.byte	0x00, 0xf5, 0x21, 0x00


	//----- nvinfo : EIATTR_KPARAM_INFO
	.align		4
.L_64:
        /*0018*/ 	.byte	0x04, 0x17
        /*001a*/ 	.short	(.L_66 - .L_65)
.L_65:
        /*001c*/ 	.word	0x00000000
        /*0020*/ 	.short	0x0006
        /*0022*/ 	.short	0x0028
        /*0024*/ 	.byte	0x00, 0xf0, 0x11, 0x00


	//----- nvinfo : EIATTR_KPARAM_INFO
	.align		4
.L_66:
        /*0028*/ 	.byte	0x04, 0x17
        /*002a*/ 	.short	(.L_68 - .L_67)
.L_67:
        /*002c*/ 	.word	0x00000000
        /*0030*/ 	.short	0x0005
        /*0032*/ 	.short	0x0024
        /*0034*/ 	.byte	0x00, 0xf0, 0x11, 0x00


	//----- nvinfo : EIATTR_KPARAM_INFO
	.align		4
.L_68:
        /*0038*/ 	.byte	0x04, 0x17
        /*003a*/ 	.short	(.L_70 - .L_69)
.L_69:
        /*003c*/ 	.word	0x00000000
        /*0040*/ 	.short	0x0004
        /*0042*/ 	.short	0x0020
        /*0044*/ 	.byte	0x00, 0xf0, 0x11, 0x00


	//----- nvinfo : EIATTR_KPARAM_INFO
	.align		4
.L_70:
        /*0048*/ 	.byte	0x04, 0x17
        /*004a*/ 	.short	(.L_72 - .L_71)
.L_71:
        /*004c*/ 	.word	0x00000000
        /*0050*/ 	.short	0x0003
        /*0052*/ 	.short	0x0018
        /*0054*/ 	.byte	0x00, 0xf5, 0x21, 0x00


	//----- nvinfo : EIATTR_KPARAM_INFO
	.align		4
.L_72:
        /*0058*/ 	.byte	0x04, 0x17
        /*005a*/ 	.short	(.L_74 - .L_73)
.L_73:
        /*005c*/ 	.word	0x00000000
        /*0060*/ 	.short	0x0002
        /*0062*/ 	.short	0x0010
        /*0064*/ 	.byte	0x00, 0xf5, 0x21, 0x00


	//----- nvinfo : EIATTR_KPARAM_INFO
	.align		4
.L_74:
        /*0068*/ 	.byte	0x04, 0x17
        /*006a*/ 	.short	(.L_76 - .L_75)
.L_75:
        /*006c*/ 	.word	0x00000000
        /*0070*/ 	.short	0x0001
        /*0072*/ 	.short	0x0008
        /*0074*/ 	.byte	0x00, 0xf5, 0x21, 0x00


	//----- nvinfo : EIATTR_KPARAM_INFO
	.align		4
.L_76:
        /*0078*/ 	.byte	0x04, 0x17
        /*007a*/ 	.short	(.L_78 - .L_77)
.L_77:
        /*007c*/ 	.word	0x00000000
        /*0080*/ 	.short	0x0000
        /*0082*/ 	.short	0x0000
        /*0084*/ 	.byte	0x00, 0xf5, 0x21, 0x00


	//----- nvinfo : EIATTR_SPARSE_MMA_MASK
	.align		4
.L_78:
        /*0088*/ 	.byte	0x03, 0x50
        /*008a*/ 	.short	0x0000


	//----- nvinfo : EIATTR_MAXREG_COUNT
	.align		4
        /*008c*/ 	.byte	0x03, 0x1b
        /*008e*/ 	.short	0x00ff


	//----- nvinfo : EIATTR_MERCURY_ISA_VERSION
	.align		4
        /*0090*/ 	.byte	0x03, 0x5f
        /*0092*/ 	.short	0x0101


	//----- nvinfo : EIATTR_VRC_CTA_INIT_COUNT
	.align		4
        /*0094*/ 	.byte	0x02, 0x4a
	.zero		1
	.zero		1


	//----- nvinfo : EIATTR_EXIT_INSTR_OFFSETS
	.align		4
        /*0098*/ 	.byte	0x04, 0x1c
        /*009a*/ 	.short	(.L_80 - .L_79)


	//   ....[0]....
.L_79:
        /*009c*/ 	.word	0x00000080


	//   ....[1]....
        /*00a0*/ 	.word	0x00000e30


	//   ....[2]....
        /*00a4*/ 	.word	0x00000e70


	//----- nvinfo : EIATTR_CRS_STACK_SIZE
	.align		4
.L_80:
        /*00a8*/ 	.byte	0x04, 0x1e
        /*00aa*/ 	.short	(.L_82 - .L_81)
.L_81:
        /*00ac*/ 	.word	0x00000000


	//----- nvinfo : EIATTR_CBANK_PARAM_SIZE
	.align		4
.L_82:
        /*00b0*/ 	.byte	0x03, 0x19
        /*00b2*/ 	.short	0x0038


	//----- nvinfo : EIATTR_PARAM_CBANK
	.align		4
        /*00b4*/ 	.byte	0x04, 0x0a
        /*00b6*/ 	.short	(.L_84 - .L_83)
	.align		4
.L_83:
        /*00b8*/ 	.word	index@(.nv.constant0._Z14evaluate_modelPfS_S_S_iiiS_)
        /*00bc*/ 	.short	0x0380
        /*00be*/ 	.short	0x0038


	//----- nvinfo : EIATTR_SW_WAR
	.align		4
.L_84:
        /*00c0*/ 	.byte	0x04, 0x36
        /*00c2*/ 	.short	(.L_86 - .L_85)
.L_85:
        /*00c4*/ 	.word	0x00000008
.L_86:


//--------------------- .nv.info._Z17uncoalescedKernelPfS_S_S_iii --------------------------
	.section	.nv.info._Z17uncoalescedKernelPfS_S_S_iii,"",@"SHT_CUDA_INFO"
	.sectionflags	@""
	.align	4


	//----- nvinfo : EIATTR_CUDA_API_VERSION
	.align		4
        /*0000*/ 	.byte	0x04, 0x37
        /*0002*/ 	.short	(.L_88 - .L_87)
.L_87:
        /*0004*/ 	.word	0x00000082


	//----- nvinfo : EIATTR_KPARAM_INFO
	.align		4
.L_88:
        /*0008*/ 	.byte	0x04, 0x17
        /*000a*/ 	.short	(.L_90 - .L_89)
.L_89:
        /*000c*/ 	.word	0x00000000
        /*0010*/ 	.short	0x0006
        /*0012*/ 	.short	0x0028
        /*0014*/ 	.byte	0x00, 0xf0, 0x11, 0x00


	//----- nvinfo : EIATTR_KPARAM_INFO
	.align		4
.L_90:
        /*0018*/ 	.byte	0x04, 0x17
        /*001a*/ 	.short	(.L_92 - .L_91)
.L_91:
        /*001c*/ 	.word	0x00000000
        /*0020*/ 	.short	0x0005
        /*0022*/ 	.short	0x0024
        /*0024*/ 	.byte	0x00, 0xf0, 0x11, 0x00


	//----- nvinfo : EIATTR_KPARAM_INFO
	.align		4
.L_92:
        /*0028*/ 	.byte	0x04, 0x17
        /*002a*/ 	.short	(.L_94 - .L_93)
.L_93:
        /*002c*/ 	.word	0x00000000
        /*0030*/ 	.short	0x0004
        /*0032*/ 	.short	0x0020
        /*0034*/ 	.byte	0x00, 0xf0, 0x11, 0x00


	//----- nvinfo : EIATTR_KPARAM_INFO
	.align		4
.L_94:
        /*0038*/ 	.byte	0x04, 0x17
        /*003a*/ 	.short	(.L_96 - .L_95)
.L_95:
        /*003c*/ 	.word	0x00000000
        /*0040*/ 	.short	0x0003
        /*0042*/ 	.short	0x0018
        /*0044*/ 	.byte	0x00, 0xf5, 0x21, 0x00


	//----- nvinfo : EIATTR_KPARAM_INFO
	.align		4
.L_96:
        /*0048*/ 	.byte	0x04, 0x17
        /*004a*/ 	.short	(.L_98 - .L_97)
.L_97:
        /*004c*/ 	.word	0x00000000
        /*0050*/ 	.short	0x0002
        /*0052*/ 	.short	0x0010
        /*0054*/ 	.byte	0x00, 0xf5, 0x21, 0x00


	//----- nvinfo : EIATTR_KPARAM_INFO
	.align		4
.L_98:
        /*0058*/ 	.byte	0x04, 0x17
        /*005a*/ 	.short	(.L_100 - .L_99)
.L_99:
        /*005c*/ 	.word	0x00000000
        /*0060*/ 	.short	0x0001
        /*0062*/ 	.short	0x0008
        /*0064*/ 	.byte	0x00, 0xf5, 0x21, 0x00


	//----- nvinfo : EIATTR_KPARAM_INFO
	.align		4
.L_100:
        /*0068*/ 	.byte	0x04, 0x17
        /*006a*/ 	.short	(.L_102 - .L_101)
.L_101:
        /*006c*/ 	.word	0x00000000
        /*0070*/ 	.short	0x0000
        /*0072*/ 	.short	0x0000
        /*0074*/ 	.byte	0x00, 0xf5, 0x21, 0x00


	//----- nvinfo : EIATTR_SPARSE_MMA_MASK
	.align		4
.L_102:
        /*0078*/ 	.byte	0x03, 0x50
        /*007a*/ 	.short	0x0000


	//----- nvinfo : EIATTR_MAXREG_COUNT
	.align		4
        /*007c*/ 	.byte	0x03, 0x1b
        /*007e*/ 	.short	0x00ff


	//----- nvinfo : EIATTR_MERCURY_ISA_VERSION
	.align		4
        /*0080*/ 	.byte	0x03, 0x5f
        /*0082*/ 	.short	0x0101


	//----- nvinfo : EIATTR_VRC_CTA_INIT_COUNT
	.align		4
        /*0084*/ 	.byte	0x02, 0x4a
	.zero		1
	.zero		1


	//----- nvinfo : EIATTR_EXIT_INSTR_OFFSETS
	.align		4
        /*0088*/ 	.byte	0x04, 0x1c
        /*008a*/ 	.short	(.L_104 - .L_103)


	//   ....[0]....
.L_103:
        /*008c*/ 	.word	0x00000090


	//   ....[1]....
        /*0090*/ 	.word	0x00000c60


	//----- nvinfo : EIATTR_CRS_STACK_SIZE
	.align		4
.L_104:
        /*0094*/ 	.byte	0x04, 0x1e
        /*0096*/ 	.short	(.L_106 - .L_105)
.L_105:
        /*0098*/ 	.word	0x00000000


	//----- nvinfo : EIATTR_CBANK_PARAM_SIZE
	.align		4
.L_106:
        /*009c*/ 	.byte	0x03, 0x19
        /*009e*/ 	.short	0x002c


	//----- nvinfo : EIATTR_PARAM_CBANK
	.align		4
        /*00a0*/ 	.byte	0x04, 0x0a
        /*00a2*/ 	.short	(.L_108 - .L_107)
	.align		4
.L_107:
        /*00a4*/ 	.word	index@(.nv.constant0._Z17uncoalescedKernelPfS_S_S_iii)
        /*00a8*/ 	.short	0x0380
        /*00aa*/ 	.short	0x002c


	//----- nvinfo : EIATTR_SW_WAR
	.align		4
.L_108:
        /*00ac*/ 	.byte	0x04, 0x36
        /*00ae*/ 	.short	(.L_110 - .L_109)
.L_109:
        /*00b0*/ 	.word	0x00000008
.L_110:


//--------------------- .nv.info._Z14externalKernelPfS_S_S_iiiif --------------------------
	.section	.nv.info._Z14externalKernelPfS_S_S_iiiif,"",@"SHT_CUDA_INFO"
	.sectionflags	@""
	.align	4


	//----- nvinfo : EIATTR_CUDA_API_VERSION
	.align		4
        /*0000*/ 	.byte	0x04, 0x37
        /*0002*/ 	.short	(.L_112 - .L_111)
.L_111:
        /*0004*/ 	.word	0x00000082


	//----- nvinfo : EIATTR_KPARAM_INFO
	.align		4
.L_112:
        /*0008*/ 	.byte	0x04, 0x17
        /*000a*/ 	.short	(.L_114 - .L_113)
.L_113:
        /*000c*/ 	.word	0x00000000
        /*0010*/ 	.short	0x0008
        /*0012*/ 	.short	0x0030
        /*0014*/ 	.byte	0x00, 0xf0, 0x11, 0x00


	//----- nvinfo : EIATTR_KPARAM_INFO
	.align		4
.L_114:
        /*0018*/ 	.byte	0x04, 0x17
        /*001a*/ 	.short	(.L_116 - .L_115)
.L_115:
        /*001c*/ 	.word	0x00000000
        /*0020*/ 	.short	0x0007
        /*0022*/ 	.short	0x002c
        /*0024*/ 	.byte	0x00, 0xf0, 0x11, 0x00


	//----- nvinfo : EIATTR_KPARAM_INFO
	.align		4
.L_116:
        /*0028*/ 	.byte	0x04, 0x17
        /*002a*/ 	.short	(.L_118 - .L_117)
.L_117:
        /*002c*/ 	.word	0x00000000
        /*0030*/ 	.short	0x0006
        /*0032*/ 	.short	0x0028
        /*0034*/ 	.byte	0x00, 0xf0, 0x11, 0x00


	//----- nvinfo : EIATTR_KPARAM_INFO
	.align		4
.L_118:
        /*0038*/ 	.byte	0x04, 0x17
        /*003a*/ 	.short	(.L_120 - .L_119)
.L_119:
        /*003c*/ 	.word	0x00000000
        /*0040*/ 	.short	0x0005
        /*0042*/ 	.short	0x0024
        /*0044*/ 	.byte	0x00, 0xf0, 0x11, 0x00


	//----- nvinfo : EIATTR_KPARAM_INFO
	.align		4
.L_120:
        /*0048*/ 	.byte	0x04, 0x17
        /*004a*/ 	.short	(.L_122 - .L_121)
.L_121:
        /*004c*/ 	.word	0x00000000
        /*0050*/ 	.short	0x0004
        /*0052*/ 	.short	0x0020
        /*0054*/ 	.byte	0x00, 0xf0, 0x11, 0x00


	//----- nvinfo : EIATTR_KPARAM_INFO
	.align		4
.L_122:
        /*0058*/ 	.byte	0x04, 0x17
        /*005a*/ 	.short	(.L_124 - .L_123)
.L_123:
        /*005c*/ 	.word	0x00000000
        /*0060*/ 	.short	0x0003
        /*0062*/ 	.short	0x0018
        /*0064*/ 	.byte	0x00, 0xf5, 0x21, 0x00


	//----- nvinfo : EIATTR_KPARAM_INFO
	.align		4
.L_124:
        /*0068*/ 	.byte	0x04, 0x17
        /*006a*/ 	.short	(.L_126 - .L_125)
.L_125:
        /*006c*/ 	.word	0x00000000
        /*0070*/ 	.short	0x0002
        /*0072*/ 	.short	0x0010
        /*0074*/ 	.byte	0x00, 0xf5, 0x21, 0x00


	//----- nvinfo : EIATTR_KPARAM_INFO
	.align		4
.L_126:
        /*0078*/ 	.byte	0x04, 0x17
        /*007a*/ 	.short	(.L_128 - .L_127)
.L_127:
        /*007c*/ 	.word	0x00000000
        /*0080*/ 	.short	0x0001
        /*0082*/ 	.short	0x0008
        /*0084*/ 	.byte	0x00, 0xf5, 0x21, 0x00


	//----- nvinfo : EIATTR_KPARAM_INFO
	.align		4
.L_128:
        /*0088*/ 	.byte	0x04, 0x17
        /*008a*/ 	.short	(.L_130 - .L_129)
.L_129:
        /*008c*/ 	.word	0x00000000
        /*0090*/ 	.short	0x0000
        /*0092*/ 	.short	0x0000
        /*0094*/ 	.byte	0x00, 0xf5, 0x21, 0x00


	//----- nvinfo : EIATTR_SPARSE_MMA_MASK
	.align		4
.L_130:
        /*0098*/ 	.byte	0x03, 0x50
        /*009a*/ 	.short	0x0000


	//----- nvinfo : EIATTR_MAXREG_COUNT
	.align		4
        /*009c*/ 	.byte	0x03, 0x1b
        /*009e*/ 	.short	0x00ff


	//----- nvinfo : EIATTR_NUM_BARRIERS
	.align		4
        /*00a0*/ 	.byte	0x02, 0x4c
        /*00a2*/ 	.byte	0x01
	.zero		1


	//----- nvinfo : EIATTR_MERCURY_ISA_VERSION
	.align		4
        /*00a4*/ 	.byte	0x03, 0x5f
        /*00a6*/ 	.short	0x0101


	//----- nvinfo : EIATTR_VRC_CTA_INIT_COUNT
	.align		4
        /*00a8*/ 	.byte	0x02, 0x4a
	.zero		1
	.zero		1


	//----- nvinfo : EIATTR_EXIT_INSTR_OFFSETS
	.align		4
        /*00ac*/ 	.byte	0x04, 0x1c
        /*00ae*/ 	.short	(.L_132 - .L_131)


	//   ....[0]....
.L_131:
        /*00b0*/ 	.word	0x00000410


	//   ....[1]....
        /*00b4*/ 	.word	0x00000c60


	//----- nvinfo : EIATTR_CRS_STACK_SIZE
	.align		4
.L_132:
        /*00b8*/ 	.byte	0x04, 0x1e
        /*00ba*/ 	.short	(.L_134 - .L_133)
.L_133:
        /*00bc*/ 	.word	0x00000000


	//----- nvinfo : EIATTR_CBANK_PARAM_SIZE
	.align		4
.L_134:
        /*00c0*/ 	.byte	0x03, 0x19
        /*00c2*/ 	.short	0x0034


	//----- nvinfo : EIATTR_PARAM_CBANK
	.align		4
        /*00c4*/ 	.byte	0x04, 0x0a
        /*00c6*/ 	.short	(.L_136 - .L_135)
	.align		4
.L_135:
        /*00c8*/ 	.word	index@(.nv.constant0._Z14externalKernelPfS_S_S_iiiif)
        /*00cc*/ 	.short	0x0380
        /*00ce*/ 	.short	0x0034


	//----- nvinfo : EIATTR_SW_WAR
	.align		4
.L_136:
        /*00d0*/ 	.byte	0x04, 0x36
        /*00d2*/ 	.short	(.L_138 - .L_137)
.L_137:
        /*00d4*/ 	.word	0x00000008
.L_138:


//--------------------- .nv.info._Z22memory_coalescedKernelPfS_S_S_iii --------------------------
	.section	.nv.info._Z22memory_coalescedKernelPfS_S_S_iii,"",@"SHT_CUDA_INFO"
	.sectionflags	@""
	.align	4


	//----- nvinfo : EIATTR_CUDA_API_VERSION
	.align		4
        /*0000*/ 	.byte	0x04, 0x37
        /*0002*/ 	.short	(.L_140 - .L_139)
.L_139:
        /*0004*/ 	.word	0x00000082


	//----- nvinfo : EIATTR_KPARAM_INFO
	.align		4
.L_140:
        /*0008*/ 	.byte	0x04, 0x17
        /*000a*/ 	.short	(.L_142 - .L_141)
.L_141:
        /*000c*/ 	.word	0x00000000
        /*0010*/ 	.short	0x0006
        /*0012*/ 	.short	0x0028
        /*0014*/ 	.byte	0x00, 0xf0, 0x11, 0x00


	//----- nvinfo : EIATTR_KPARAM_INFO
	.align		4
.L_142:
        /*0018*/ 	.byte	0x04, 0x17
        /*001a*/ 	.short	(.L_144 - .L_143)
.L_143:
        /*001c*/ 	.word	0x00000000
        /*0020*/ 	.short	0x0005
        /*0022*/ 	.short	0x0024
        /*0024*/ 	.byte	0x00, 0xf0, 0x11, 0x00


	//----- nvinfo : EIATTR_KPARAM_INFO
	.align		4
.L_144:
        /*0028*/ 	.byte	0x04, 0x17
        /*002a*/ 	.short	(.L_146 - .L_145)
.L_145:
        /*002c*/ 	.word	0x00000000
        /*0030*/ 	.short	0x0004
        /*0032*/ 	.short	0x0020
        /*0034*/ 	.byte	0x00, 0xf0, 0x11, 0x00


	//----- nvinfo : EIATTR_KPARAM_INFO
	.align		4
.L_146:
        /*0038*/ 	.byte	0x04, 0x17
        /*003a*/ 	.short	(.L_148 - .L_147)
.L_147:
        /*003c*/ 	.word	0x00000000
        /*0040*/ 	.short	0x0003
        /*0042*/ 	.short	0x0018
        /*0044*/ 	.byte	0x00, 0xf5, 0x21, 0x00


	//----- nvinfo : EIATTR_KPARAM_INFO
	.align		4
.L_148:
        /*0048*/ 	.byte	0x04, 0x17
        /*004a*/ 	.short	(.L_150 - .L_149)
.L_149:
        /*004c*/ 	.word	0x00000000
        /*0050*/ 	.short	0x0002
        /*0052*/ 	.short	0x0010
        /*0054*/ 	.byte	0x00, 0xf5, 0x21, 0x00


	//----- nvinfo : EIATTR_KPARAM_INFO
	.align		4
.L_150:
        /*0058*/ 	.byte	0x04, 0x17
        /*005a*/ 	.short	(.L_152 - .L_151)
.L_151:
        /*005c*/ 	.word	0x00000000
        /*0060*/ 	.short	0x0001
        /*0062*/ 	.short	0x0008
        /*0064*/ 	.byte	0x00, 0xf5, 0x21, 0x00


	//----- nvinfo : EIATTR_KPARAM_INFO
	.align		4
.L_152:
        /*0068*/ 	.byte	0x04, 0x17
        /*006a*/ 	.short	(.L_154 - .L_153)
.L_153:
        /*006c*/ 	.word	0x00000000
        /*0070*/ 	.short	0x0000
        /*0072*/ 	.short	0x0000
        /*0074*/ 	.byte	0x00, 0xf5, 0x21, 0x00


	//----- nvinfo : EIATTR_SPARSE_MMA_MASK
	.align		4
.L_154:
        /*0078*/ 	.byte	0x03, 0x50
        /*007a*/ 	.short	0x0000


	//----- nvinfo : EIATTR_MAXREG_COUNT
	.align		4
        /*007c*/ 	.byte	0x03, 0x1b
        /*007e*/ 	.short	0x00ff


	//----- nvinfo : EIATTR_MERCURY_ISA_VERSION
	.align		4
        /*0080*/ 	.byte	0x03, 0x5f
        /*0082*/ 	.short	0x0101


	//----- nvinfo : EIATTR_VRC_CTA_INIT_COUNT
	.align		4
        /*0084*/ 	.byte	0x02, 0x4a
	.zero		1
	.zero		1


	//----- nvinfo : EIATTR_EXIT_INSTR_OFFSETS
	.align		4
        /*0088*/ 	.byte	0x04, 0x1c
        /*008a*/ 	.short	(.L_156 - .L_155)


	//   ....[0]....
.L_155:
        /*008c*/ 	.word	0x00000080


	//   ....[1]....
        /*0090*/ 	.word	0x00000e50


	//----- nvinfo : EIATTR_CRS_STACK_SIZE
	.align		4
.L_156:
        /*0094*/ 	.byte	0x04, 0x1e
        /*0096*/ 	.short	(.L_158 - .L_157)
.L_157:
        /*0098*/ 	.word	0x00000000


	//----- nvinfo : EIATTR_CBANK_PARAM_SIZE
	.align		4
.L_158:
        /*009c*/ 	.byte	0x03, 0x19
        /*009e*/ 	.short	0x002c


	//----- nvinfo : EIATTR_PARAM_CBANK
	.align		4
        /*00a0*/ 	.byte	0x04, 0x0a
        /*00a2*/ 	.short	(.L_160 - .L_159)
	.align		4
.L_159:
        /*00a4*/ 	.word	index@(.nv.constant0._Z22memory_coalescedKernelPfS_S_S_iii)
        /*00a8*/ 	.short	0x0380
        /*00aa*/ 	.short	0x002c


	//----- nvinfo : EIATTR_SW_WAR
	.align		4
.L_160:
        /*00ac*/ 	.byte	0x04, 0x36
        /*00ae*/ 	.short	(.L_162 - .L_161)
.L_161:
        /*00b0*/ 	.word	0x00000008
.L_162:


//--------------------- .nv.callgraph             --------------------------
	.section	.nv.callgraph,"",@"SHT_CUDA_CALLGRAPH"
	.align	4
	.sectionentsize	8
	.align		4
        /*0000*/ 	.word	0x00000000
	.align		4
        /*0004*/ 	.word	0xffffffff
	.align		4
        /*0008*/ 	.word	index@(_Z11printKernelPfS_i)
	.align		4
        /*000c*/ 	.word	index@(vprintf)
	.align		4
        /*0010*/ 	.word	0x00000000
	.align		4
        /*0014*/ 	.word	0xfffffffe
	.align		4
        /*0018*/ 	.word	0x00000000
	.align		4
        /*001c*/ 	.word	0xfffffffd
	.align		4
        /*0020*/ 	.word	0x00000000
	.align		4
        /*0024*/ 	.word	0xfffffffc


//--------------------- .nv.constant4             --------------------------
	.section	.nv.constant4,"a",@progbits
	.align	8
	.align		8
.nv.constant4:
        /*0000*/ 	.dword	vprintf
	.align		8
        /*0008*/ 	.dword	$str
	.align		8
        /*0010*/ 	.dword	$str$1
	.align		8
        /*0018*/ 	.dword	$str$2


//--------------------- .text._Z11printKernelPfS_i --------------------------
	.section	.text._Z11printKernelPfS_i,"ax",@progbits
	.align	128
        .global         _Z11printKernelPfS_i
        .type           _Z11printKernelPfS_i,@function
        .size           _Z11printKernelPfS_i,(.L_x_154 - _Z11printKernelPfS_i)
        .other          _Z11printKernelPfS_i,@"STO_CUDA_ENTRY STV_DEFAULT"
_Z11printKernelPfS_i:
.text._Z11printKernelPfS_i:
[----:B------:R-:W0:Y:S01]  /*0000*/  LDC R1, c[0x0][0x37c] ;  /* 0x0000df00ff017b82 */ /* 0x000e220000000800 */
[----:B------:R-:W-:Y:S01]  /*0010*/  MOV R0, 0x0 ;  /* 0x0000000000007802 */ /* 0x000fe20000000f00 */
[----:B------:R-:W1:Y:S01]  /*0020*/  LDCU UR4, c[0x0][0x2f8] ;  /* 0x00005f00ff0477ac */ /* 0x000e620008000800 */
[----:B0-----:R-:W-:Y:S01]  /*0030*/  VIADD R1, R1, 0xfffffff8 ;  /* 0xfffffff801017836 */ /* 0x001fe20000000000 */
[----:B------:R-:W-:-:S04]  /*0040*/  CS2R R6, SRZ ;  /* 0x0000000000067805 */ /* 0x000fc8000001ff00 */
[----:B------:R0:W2:Y:S01]  /*0050*/  LDC.64 R8, c[0x4][R0] ;  /* 0x0100000000087b82 */ /* 0x0000a20000000a00 */
[----:B------:R-:W3:Y:S01]  /*0060*/  LDCU.64 UR6, c[0x4][0x8] ;  /* 0x01000100ff0677ac */ /* 0x000ee20008000a00 */
[----:B------:R-:W4:Y:S01]  /*0070*/  LDCU UR5, c[0x0][0x2fc] ;  /* 0x00005f80ff0577ac */ /* 0x000f220008000800 */
[----:B-1----:R-:W-:Y:S01]  /*0080*/  IADD3 R22, P0, PT, R1, UR4, RZ ;  /* 0x0000000401167c10 */ /* 0x002fe2000ff1e0ff */
[----:B---3--:R-:W-:Y:S02]  /*0090*/  IMAD.U32 R4, RZ, RZ, UR6 ;  /* 0x00000006ff047e24 */ /* 0x008fe4000f8e00ff */
[----:B------:R-:W-:Y:S02]  /*00a0*/  IMAD.U32 R5, RZ, RZ, UR7 ;  /* 0x00000007ff057e24 */ /* 0x000fe4000f8e00ff */
[----:B0---4-:R-:W-:-:S08]  /*00b0*/  IMAD.X R2, RZ, RZ, UR5, P0 ;  /* 0x00000005ff027e24 */ /* 0x011fd000080e06ff */
[----:B------:R-:W-:-:S07]  /*00c0*/  LEPC R20, `(.L_x_0) ;  /* 0x000000001014794e */ /* 0x000fce0000000000 */
[----:B--2---:R-:W-:Y:S05]  /*00d0*/  CALL.ABS.NOINC R8 ;  /* 0x0000000008007343 */ /* 0x004fea0003c00000 */
.L_x_0:
[----:B------:R-:W0:Y:S02]  /*00e0*/  LDC R0, c[0x0][0x390] ;  /* 0x0000e400ff007b82 */ /* 0x000e240000000800 */
[----:B0-----:R-:W-:-:S13]  /*00f0*/  ISETP.GE.AND P0, PT, R0, 0x1, PT ;  /* 0x000000010000780c */ /* 0x001fda0003f06270 */
[----:B------:R-:W-:Y:S05]  /*0100*/  @!P0 BRA `(.L_x_1) ;  /* 0x0000003400b48947 */ /* 0x000fea0003800000 */
[----:B------:R-:W0:Y:S01]  /*0110*/  LDC.64 R18, c[0x0][0x358] ;  /* 0x0000d600ff127b82 */ /* 0x000e220000000a00 */
[C---:B------:R-:W-:Y:S01]  /*0120*/  ISETP.GE.U32.AND P0, PT, R0.reuse, 0x10, PT ;  /* 0x000000100000780c */ /* 0x040fe20003f06070 */
[----:B------:R-:W-:Y:S01]  /*0130*/  IMAD.MOV.U32 R23, RZ, RZ, RZ ;  /* 0x000000ffff177224 */ /* 0x000fe200078e00ff */
[----:B------:R-:W-:-:S11]  /*0140*/  LOP3.LUT R24, R0, 0xf, RZ, 0xc0, !PT ;  /* 0x0000000f00187812 */ /* 0x000fd600078ec0ff */
[----:B------:R-:W-:Y:S05]  /*0150*/  @!P0 BRA `(.L_x_2) ;  /* 0x0000000c00848947 */ /* 0x000fea0003800000 */
[----:B------:R-:W1:Y:S01]  /*0160*/  LDCU.64 UR4, c[0x0][0x380] ;  /* 0x00007000ff0477ac */ /* 0x000e620008000a00 */
[----:B------:R-:W-:Y:S01]  /*0170*/  LOP3.LUT R23, R0, 0x7ffffff0, RZ, 0xc0, !PT ;  /* 0x7ffffff000177812 */ /* 0x000fe200078ec0ff */
[----:B------:R-:W-:Y:S04]  /*0180*/  BSSY.RECONVERGENT B6, `(.L_x_2) ;  /* 0x00000de000067945 */ /* 0x000fe80003800200 */
[----:B------:R-:W-:Y:S01]  /*0190*/  IMAD.MOV R26, RZ, RZ, -R23 ;  /* 0x000000ffff1a7224 */ /* 0x000fe200078e0a17 */
[----:B-1----:R-:W-:-:S04]  /*01a0*/  UIADD3 UR4, UP0, UPT, UR4, 0x20, URZ ;  /* 0x0000002004047890 */ /* 0x002fc8000ff1e0ff */
[----:B------:R-:W-:Y:S02]  /*01b0*/  UIADD3.X UR5, UPT, UPT, URZ, UR5, URZ, UP0, !UPT ;  /* 0x00000005ff057290 */ /* 0x000fe400087fe4ff */
[----:B------:R-:W-:-:S04]  /*01c0*/  IMAD.U32 R16, RZ, RZ, UR4 ;  /* 0x00000004ff107e24 */ /* 0x000fc8000f8e00ff */
[----:B------:R-:W-:-:S07]  /*01d0*/  IMAD.U32 R17, RZ, RZ, UR5 ;  /* 0x00000005ff117e24 */ /* 0x000fce000f8e00ff */
.L_x_19:
[----:B0-----:R-:W-:Y:S02]  /*01e0*/  R2UR UR4, R18 ;  /* 0x00000000120472ca */ /* 0x001fe400000e0000 */
[----:B------:R-:W-:-:S13]  /*01f0*/  R2UR UR5, R19 ;  /* 0x00000000130572ca */ /* 0x000fda00000e0000 */
[----:B------:R-:W2:Y:S01]  /*0200*/  LDG.E R0, desc[UR4][R16.64+-0x20] ;  /* 0xffffe00410007981 */ /* 0x000ea2000c1e1900 */
[----:B------:R-:W-:Y:S01]  /*0210*/  MOV R25, 0x0 ;  /* 0x0000000000197802 */ /* 0x000fe20000000f00 */
[----:B------:R-:W0:Y:S01]  /*0220*/  LDCU.64 UR4, c[0x4][0x10] ;  /* 0x01000200ff0477ac */ /* 0x000e220008000a00 */
[----:B------:R-:W-:Y:S01]  /*0230*/  VIADD R26, R26, 0x10 ;  /* 0x000000101a1a7836 */ /* 0x000fe20000000000 */
[----:B------:R-:W-:Y:S01]  /*0240*/  MOV R6, R22 ;  /* 0x0000001600067202 */ /* 0x000fe20000000f00 */
[----:B------:R1:W3:Y:S01]  /*0250*/  LDC.64 R8, c[0x4][R25] ;  /* 0x0100000019087b82 */ /* 0x0002e20000000a00 */
[----:B------:R-:W-:Y:S02]  /*0260*/  IMAD.MOV.U32 R7, RZ, RZ, R2 ;  /* 0x000000ffff077224 */ /* 0x000fe400078e0002 */
[----:B------:R-:W-:-:S04]  /*0270*/  ISETP.NE.AND P0, PT, R26, RZ, PT ;  /* 0x000000ff1a00720c */ /* 0x000fc80003f05270 */
[----:B------:R-:W-:Y:S01]  /*0280*/  P2R R27, PR, RZ, 0x1 ;  /* 0x00000001ff1b7803 */ /* 0x000fe20000000000 */
[----:B0-----:R-:W-:Y:S02]  /*0290*/  IMAD.U32 R4, RZ, RZ, UR4 ;  /* 0x00000004ff047e24 */ /* 0x001fe4000f8e00ff */
[----:B------:R-:W-:Y:S01]  /*02a0*/  IMAD.U32 R5, RZ, RZ, UR5 ;  /* 0x00000005ff057e24 */ /* 0x000fe2000f8e00ff */
[----:B--2---:R-:W0:Y:S02]  /*02b0*/  F2F.F64.F32 R10, R0 ;  /* 0x00000000000a7310 */ /* 0x004e240000201800 */
[----:B0--3--:R1:W-:Y:S04]  /*02c0*/  STL.64 [R1], R10 ;  /* 0x0000000a01007387 */ /* 0x0093e80000100a00 */
[----:B------:R-:W-:-:S07]  /*02d0*/  LEPC R20, `(.L_x_3) ;  /* 0x000000001014794e */ /* 0x000fce0000000000 */
[----:B-1----:R-:W-:Y:S05]  /*02e0*/  CALL.ABS.NOINC R8 ;  /* 0x0000000008007343 */ /* 0x002fea0003c00000 */
.L_x_3:
[----:B------:R-:W-:Y:S02]  /*02f0*/  R2UR UR4, R18 ;  /* 0x00000000120472ca */ /* 0x000fe400000e0000 */
[----:B------:R-:W-:-:S13]  /*0300*/  R2UR UR5, R19 ;  /* 0x00000000130572ca */ /* 0x000fda00000e0000 */
[----:B------:R-:W2:Y:S01]  /*0310*/  LDG.E R0, desc[UR4][R16.64+-0x1c] ;  /* 0xffffe40410007981 */ /* 0x000ea2000c1e1900 */
[----:B------:R0:W1:Y:S01]  /*0320*/  LDC.64 R8, c[0x4][R25] ;  /* 0x0100000019087b82 */ /* 0x0000620000000a00 */
[----:B------:R-:W3:Y:S01]  /*0330*/  LDCU.64 UR4, c[0x4][0x10] ;  /* 0x01000200ff0477ac */ /* 0x000ee20008000a00 */
[----:B------:R-:W-:Y:S02]  /*0340*/  IMAD.MOV.U32 R6, RZ, RZ, R22 ;  /* 0x000000ffff067224 */ /* 0x000fe400078e0016 */
[----:B------:R-:W-:Y:S02]  /*0350*/  IMAD.MOV.U32 R7, RZ, RZ, R2 ;  /* 0x000000ffff077224 */ /* 0x000fe400078e0002 */
[----:B---3--:R-:W-:Y:S02]  /*0360*/  IMAD.U32 R4, RZ, RZ, UR4 ;  /* 0x00000004ff047e24 */ /* 0x008fe4000f8e00ff */
[----:B------:R-:W-:Y:S01]  /*0370*/  IMAD.U32 R5, RZ, RZ, UR5 ;  /* 0x00000005ff057e24 */ /* 0x000fe2000f8e00ff */
[----:B--2---:R-:W2:Y:S02]  /*0380*/  F2F.F64.F32 R10, R0 ;  /* 0x00000000000a7310 */ /* 0x004ea40000201800 */
[----:B-12---:R0:W-:Y:S04]  /*0390*/  STL.64 [R1], R10 ;  /* 0x0000000a01007387 */ /* 0x0061e80000100a00 */
[----:B------:R-:W-:-:S07]  /*03a0*/  LEPC R20, `(.L_x_4) ;  /* 0x000000001014794e */ /* 0x000fce0000000000 */
[----:B0-----:R-:W-:Y:S05]  /*03b0*/  CALL.ABS.NOINC R8 ;  /* 0x0000000008007343 */ /* 0x001fea0003c00000 */
.L_x_4:
        /* <DEDUP_REMOVED lines=13> */
.L_x_5:
[----:B------:R-:W-:Y:S02]  /*0490*/  R2UR UR4, R18 ;  /* 0x00000000120472ca */ /* 0x000fe400000e0000 */
[----:B------:R-:W-:-:S13]  /*04a0*/  R2UR UR5, R19 ;  /* 0x00000000130572ca */ /* 0x000fda00000e0000 */
[----:B------:R-:W2:Y:S01]  /*04b0*/  LDG.E R0, desc[UR4][R16.64+-0x14] ;  /* 0xffffec0410007981 */ /* 0x000ea2000c1e1900 */
[----:B------:R0:W1:Y:S01]  /*04c0*/  LDC.64 R8, c[0x4][R25] ;  /* 0x0100000019087b82 */ /* 0x0000620000000a00 */
[----:B------:R-:W3:Y:S01]  /*04d0*/  LDCU.64 UR4, c[0x4][0x10] ;  /* 0x01000200ff0477ac */ /* 0x000ee20008000a00 */
[----:B------:R-:W-:Y:S01]  /*04e0*/  MOV R6, R22 ;  /* 0x0000001600067202 */ /* 0x000fe20000000f00 */
[----:B------:R-:W-:Y:S02]  /*04f0*/  IMAD.MOV.U32 R7, RZ, RZ, R2 ;  /* 0x000000ffff077224 */ /* 0x000fe400078e0002 */
[----:B---3--:R-:W-:Y:S02]  /*0500*/  IMAD.U32 R4, RZ, RZ, UR4 ;  /* 0x00000004ff047e24 */ /* 0x008fe4000f8e00ff */
[----:B------:R-:W-:Y:S01]  /*0510*/  IMAD.U32 R5, RZ, RZ, UR5 ;  /* 0x00000005ff057e24 */ /* 0x000fe2000f8e00ff */
[----:B--2---:R-:W2:Y:S02]  /*0520*/  F2F.F64.F32 R10, R0 ;  /* 0x00000000000a7310 */ /* 0x004ea40000201800 */
[----:B-12---:R0:W-:Y:S04]  /*0530*/  STL.64 [R1], R10 ;  /* 0x0000000a01007387 */ /* 0x0061e80000100a00 */
[----:B------:R-:W-:-:S07]  /*0540*/  LEPC R20, `(.L_x_6) ;  /* 0x000000001014794e */ /* 0x000fce0000000000 */
[----:B0-----:R-:W-:Y:S05]  /*0550*/  CALL.ABS.NOINC R8 ;  /* 0x0000000008007343 */ /* 0x001fea0003c00000 */
.L_x_6:
        /* <DEDUP_REMOVED lines=13> */
.L_x_7:
        /* <DEDUP_REMOVED lines=13> */
.L_x_8:
        /* <DEDUP_REMOVED lines=13> */
.L_x_9:
        /* <DEDUP_REMOVED lines=13> */
.L_x_10:
        /* <DEDUP_REMOVED lines=13> */
.L_x_11:
        /* <DEDUP_REMOVED lines=13> */
.L_x_12:
        /* <DEDUP_REMOVED lines=13> */
.L_x_13:
        /* <DEDUP_REMOVED lines=13> */
.L_x_14:
        /* <DEDUP_REMOVED lines=13> */
.L_x_15:
        /* <DEDUP_REMOVED lines=13> */
.L_x_16:
        /* <DEDUP_REMOVED lines=13> */
.L_x_17:
        /* <DEDUP_REMOVED lines=13> */
.L_x_18:
[----:B------:R-:W-:Y:S02]  /*0f20*/  ISETP.NE.AND P6, PT, R27, RZ, PT ;  /* 0x000000ff1b00720c */ /* 0x000fe40003fc5270 */
[----:B------:R-:W-:-:S05]  /*0f30*/  IADD3 R16, P0, PT, R16, 0x40, RZ ;  /* 0x0000004010107810 */ /* 0x000fca0007f1e0ff */
[----:B------:R-:W-:-:S06]  /*0f40*/  IMAD.X R17, RZ, RZ, R17, P0 ;  /* 0x000000ffff117224 */ /* 0x000fcc00000e0611 */
[----:B------:R-:W-:Y:S05]  /*0f50*/  @P6 BRA `(.L_x_19) ;  /* 0xfffffff000a06947 */ /* 0x000fea000383ffff */
[----:B------:R-:W-:Y:S05]  /*0f60*/  BSYNC.RECONVERGENT B6 ;  /* 0x0000000000067941 */ /* 0x000fea0003800200 */
.L_x_2:
[----:B------:R-:W-:-:S13]  /*0f70*/  ISETP.NE.AND P0, PT, R24, RZ, PT ;  /* 0x000000ff1800720c */ /* 0x000fda0003f05270 */
[----:B------:R-:W-:Y:S05]  /*0f80*/  @!P0 BRA `(.L_x_20) ;  /* 0x0000000c00288947 */ /* 0x000fea0003800000 */
[----:B------:R-:W1:Y:S01]  /*0f90*/  LDC R26, c[0x0][0x390] ;  /* 0x0000e400ff1a7b82 */ /* 0x000e620000000800 */
[----:B------:R-:W-:Y:S02]  /*0fa0*/  ISETP.GE.U32.AND P0, PT, R24, 0x8, PT ;  /* 0x000000081800780c */ /* 0x000fe40003f06070 */
[----:B-1----:R-:W-:-:S11]  /*0fb0*/  LOP3.LUT R26, R26, 0x7, RZ, 0xc0, !PT ;  /* 0x000000071a1a7812 */ /* 0x002fd600078ec0ff */
[----:B------:R-:W-:Y:S05]  /*0fc0*/  @!P0 BRA `(.L_x_21) ;  /* 0x0000000400b08947 */ /* 0x000fea0003800000 */
[----:B------:R-:W1:Y:S01]  /*0fd0*/  LDC.64 R16, c[0x0][0x380] ;  /* 0x0000e000ff107b82 */ /* 0x000e620000000a00 */
[----:B0-----:R-:W-:Y:S02]  /*0fe0*/  R2UR UR4, R18 ;  /* 0x00000000120472ca */ /* 0x001fe400000e0000 */
[----:B------:R-:W-:Y:S01]  /*0ff0*/  R2UR UR5, R19 ;  /* 0x00000000130572ca */ /* 0x000fe200000e0000 */
[----:B-1----:R-:W-:-:S12]  /*1000*/  IMAD.WIDE.U32 R16, R23, 0x4, R16 ;  /* 0x0000000417107825 */ /* 0x002fd800078e0010 */
[----:B------:R-:W2:Y:S01]  /*1010*/  LDG.E R0, desc[UR4][R16.64] ;  /* 0x0000000410007981 */ /* 0x000ea2000c1e1900 */
[----:B------:R-:W-:Y:S01]  /*1020*/  MOV R25, 0x0 ;  /* 0x0000000000197802 */ /* 0x000fe20000000f00 */
[----:B------:R-:W0:Y:S01]  /*1030*/  LDCU.64 UR4, c[0x4][0x10] ;  /* 0x01000200ff0477ac */ /* 0x000e220008000a00 */
[----:B------:R-:W-:Y:S02]  /*1040*/  IMAD.MOV.U32 R6, RZ, RZ, R22 ;  /* 0x000000ffff067224 */ /* 0x000fe400078e0016 */
[----:B------:R1:W3:Y:S01]  /*1050*/  LDC.64 R8, c[0x4][R25] ;  /* 0x0100000019087b82 */ /* 0x0002e20000000a00 */
[----:B------:R-:W-:Y:S02]  /*1060*/  IMAD.MOV.U32 R7, RZ, RZ, R2 ;  /* 0x000000ffff077224 */ /* 0x000fe400078e0002 */
[----:B0-----:R-:W-:Y:S02]  /*1070*/  IMAD.U32 R4, RZ, RZ, UR4 ;  /* 0x00000004ff047e24 */ /* 0x001fe4000f8e00ff */
[----:B------:R-:W-:Y:S01]  /*1080*/  IMAD.U32 R5, RZ, RZ, UR5 ;  /* 0x00000005ff057e24 */ /* 0x000fe2000f8e00ff */
[----:B--2---:R-:W0:Y:S02]  /*1090*/  F2F.F64.F32 R10, R0 ;  /* 0x00000000000a7310 */ /* 0x004e240000201800 */
[----:B0--3--:R1:W-:Y:S04]  /*10a0*/  STL.64 [R1], R10 ;  /* 0x0000000a01007387 */ /* 0x0093e80000100a00 */
[----:B------:R-:W-:-:S07]  /*10b0*/  LEPC R20, `(.L_x_22) ;  /* 0x000000001014794e */ /* 0x000fce0000000000 */
[----:B-1----:R-:W-:Y:S05]  /*10c0*/  CALL.ABS.NOINC R8 ;  /* 0x0000000008007343 */ /* 0x002fea0003c00000 */
.L_x_22:
        /* <DEDUP_REMOVED lines=13> */
.L_x_23:
[----:B------:R-:W-:Y:S02]  /*11a0*/  R2UR UR4, R18 ;  /* 0x00000000120472ca */ /* 0x000fe400000e0000 */
[----:B------:R-:W-:-:S13]  /*11b0*/  R2UR UR5, R19 ;  /* 0x00000000130572ca */ /* 0x000fda00000e0000 */
[----:B------:R-:W2:Y:S01]  /*11c0*/  LDG.E R0, desc[UR4][R16.64+0x8] ;  /* 0x0000080410007981 */ /* 0x000ea2000c1e1900 */
[----:B------:R0:W1:Y:S01]  /*11d0*/  LDC.64 R8, c[0x4][R25] ;  /* 0x0100000019087b82 */ /* 0x0000620000000a00 */
[----:B------:R-:W3:Y:S01]  /*11e0*/  LDCU.64 UR4, c[0x4][0x10] ;  /* 0x01000200ff0477ac */ /* 0x000ee20008000a00 */
[----:B------:R-:W-:Y:S02]  /*11f0*/  IMAD.MOV.U32 R6, RZ, RZ, R22 ;  /* 0x000000ffff067224 */ /* 0x000fe400078e0016 */
[----:B------:R-:W-:Y:S02]  /*1200*/  IMAD.MOV.U32 R7, RZ, RZ, R2 ;  /* 0x000000ffff077224 */ /* 0x000fe400078e0002 */
[----:B---3--:R-:W-:Y:S01]  /*1210*/  IMAD.U32 R4, RZ, RZ, UR4 ;  /* 0x00000004ff047e24 */ /* 0x008fe2000f8e00ff */
[----:B------:R-:W-:Y:S01]  /*1220*/  MOV R5, UR5 ;  /* 0x0000000500057c02 */ /* 0x000fe20008000f00 */
[----:B--2---:R-:W2:Y:S02]  /*1230*/  F2F.F64.F32 R10, R0 ;  /* 0x00000000000a7310 */ /* 0x004ea40000201800 */
[----:B-12---:R0:W-:Y:S04]  /*1240*/  STL.64 [R1], R10 ;  /* 0x0000000a01007387 */ /* 0x0061e80000100a00 */
[----:B------:R-:W-:-:S07]  /*1250*/  LEPC R20, `(.L_x_24) ;  /* 0x000000001014794e */ /* 0x000fce0000000000 */
[----:B0-----:R-:W-:Y:S05]  /*1260*/  CALL.ABS.NOINC R8 ;  /* 0x0000000008007343 */ /* 0x001fea0003c00000 */
.L_x_24:
        /* <DEDUP_REMOVED lines=13> */
.L_x_25:
        /* <DEDUP_REMOVED lines=13> */
.L_x_26:
        /* <DEDUP_REMOVED lines=13> */
.L_x_27:
        /* <DEDUP_REMOVED lines=13> */
.L_x_28:
        /* <DEDUP_REMOVED lines=13> */
.L_x_29:
[----:B------:R-:W-:-:S07]  /*1680*/  VIADD R23, R23, 0x8 ;  /* 0x0000000817177836 */ /* 0x000fce0000000000 */
.L_x_21:
[----:B------:R-:W-:Y:S01]  /*1690*/  ISETP.NE.AND P0, PT, R26, RZ, PT ;  /* 0x000000ff1a00720c */ /* 0x000fe20003f05270 */
[----:B------:R-:W-:-:S12]  /*16a0*/  BSSY.RECONVERGENT B6, `(.L_x_20) ;  /* 0x0000058000067945 */ /* 0x000fd80003800200 */
        /* <DEDUP_REMOVED lines=14> */
[----:B------:R-:W-:Y:S01]  /*1790*/  IMAD.MOV.U32 R7, RZ, RZ, R2 ;  /* 0x000000ffff077224 */ /* 0x000fe200078e0002 */
[----:B0-----:R-:W-:Y:S01]  /*17a0*/  MOV R4, UR4 ;  /* 0x0000000400047c02 */ /* 0x001fe20008000f00 */
[----:B------:R-:W-:Y:S01]  /*17b0*/  IMAD.U32 R5, RZ, RZ, UR5 ;  /* 0x00000005ff057e24 */ /* 0x000fe2000f8e00ff */
[----:B--2---:R-:W0:Y:S02]  /*17c0*/  F2F.F64.F32 R10, R0 ;  /* 0x00000000000a7310 */ /* 0x004e240000201800 */
[----:B0--3--:R1:W-:Y:S04]  /*17d0*/  STL.64 [R1], R10 ;  /* 0x0000000a01007387 */ /* 0x0093e80000100a00 */
[----:B------:R-:W-:-:S07]  /*17e0*/  LEPC R20, `(.L_x_32) ;  /* 0x000000001014794e */ /* 0x000fce0000000000 */
[----:B-1----:R-:W-:Y:S05]  /*17f0*/  CALL.ABS.NOINC R8 ;  /* 0x0000000008007343 */ /* 0x002fea0003c00000 */
.L_x_32:
        /* <DEDUP_REMOVED lines=13> */
.L_x_33:
        /* <DEDUP_REMOVED lines=13> */
.L_x_34:
[----:B------:R-:W-:Y:S02]  /*19a0*/  R2UR UR4, R18 ;  /* 0x00000000120472ca */ /* 0x000fe400000e0000 */
[----:B------:R-:W-:-:S13]  /*19b0*/  R2UR UR5, R19 ;  /* 0x00000000130572ca */ /* 0x000fda00000e0000 */
[----:B------:R-:W2:Y:S01]  /*19c0*/  LDG.E R16, desc[UR4][R16.64+0xc] ;  /* 0x00000c0410107981 */ /* 0x000ea2000c1e1900 */
[----:B------:R0:W1:Y:S01]  /*19d0*/  LDC.64 R8, c[0x4][R25] ;  /* 0x0100000019087b82 */ /* 0x0000620000000a00 */
[----:B------:R-:W3:Y:S01]  /*19e0*/  LDCU.64 UR4, c[0x4][0x10] ;  /* 0x01000200ff0477ac */ /* 0x000ee20008000a00 */
[----:B------:R-:W-:Y:S02]  /*19f0*/  IMAD.MOV.U32 R6, RZ, RZ, R22 ;  /* 0x000000ffff067224 */ /* 0x000fe400078e0016 */
[----:B------:R-:W-:Y:S01]  /*1a00*/  IMAD.MOV.U32 R7, RZ, RZ, R2 ;  /* 0x000000ffff077224 */ /* 0x000fe200078e0002 */
[----:B---3--:R-:W-:Y:S01]  /*1a10*/  MOV R4, UR4 ;  /* 0x0000000400047c02 */ /* 0x008fe20008000f00 */
[----:B------:R-:W-:Y:S01]  /*1a20*/  IMAD.U32 R5, RZ, RZ, UR5 ;  /* 0x00000005ff057e24 */ /* 0x000fe2000f8e00ff */
[----:B--2---:R-:W2:Y:S02]  /*1a30*/  F2F.F64.F32 R10, R16 ;  /* 0x00000010000a7310 */ /* 0x004ea40000201800 */
[----:B-12---:R0:W-:Y:S04]  /*1a40*/  STL.64 [R1], R10 ;  /* 0x0000000a01007387 */ /* 0x0061e80000100a00 */
[----:B------:R-:W-:-:S07]  /*1a50*/  LEPC R20, `(.L_x_35) ;  /* 0x000000001014794e */ /* 0x000fce0000000000 */
[----:B0-----:R-:W-:Y:S05]  /*1a60*/  CALL.ABS.NOINC R8 ;  /* 0x0000000008007343 */ /* 0x001fea0003c00000 */
.L_x_35:
[----:B------:R-:W-:-:S07]  /*1a70*/  VIADD R23, R23, 0x4 ;  /* 0x0000000417177836 */ /* 0x000fce0000000000 */
.L_x_31:
[----:B------:R-:W-:-:S13]  /*1a80*/  ISETP.NE.AND P0, PT, R26, RZ, PT ;  /* 0x000000ff1a00720c */ /* 0x000fda0003f05270 */
[----:B------:R-:W-:Y:S05]  /*1a90*/  @!P0 BRA `(.L_x_30) ;  /* 0x0000000000608947 */ /* 0x000fea0003800000 */
[----:B------:R-:W1:Y:S01]  /*1aa0*/  LDC.64 R16, c[0x0][0x380] ;  /* 0x0000e000ff107b82 */ /* 0x000e620000000a00 */
[----:B------:R-:W-:Y:S02]  /*1ab0*/  IMAD.MOV R26, RZ, RZ, -R26 ;  /* 0x000000ffff1a7224 */ /* 0x000fe400078e0a1a */
[----:B-1----:R-:W-:-:S07]  /*1ac0*/  IMAD.WIDE.U32 R16, R23, 0x4, R16 ;  /* 0x0000000417107825 */ /* 0x002fce00078e0010 */
.L_x_37:
[----:B0-----:R-:W-:Y:S02]  /*1ad0*/  R2UR UR4, R18 ;  /* 0x00000000120472ca */ /* 0x001fe400000e0000 */
[----:B------:R-:W-:-:S13]  /*1ae0*/  R2UR UR5, R19 ;  /* 0x00000000130572ca */ /* 0x000fda00000e0000 */
[----:B------:R-:W2:Y:S01]  /*1af0*/  LDG.E R0, desc[UR4][R16.64] ;  /* 0x0000000410007981 */ /* 0x000ea2000c1e1900 */
[----:B------:R-:W-:Y:S01]  /*1b00*/  MOV R8, 0x0 ;  /* 0x0000000000087802 */ /* 0x000fe20000000f00 */
[----:B------:R-:W0:Y:S01]  /*1b10*/  LDCU.64 UR4, c[0x4][0x10] ;  /* 0x01000200ff0477ac */ /* 0x000e220008000a00 */
[----:B------:R-:W-:Y:S02]  /*1b20*/  VIADD R26, R26, 0x1 ;  /* 0x000000011a1a7836 */ /* 0x000fe40000000000 */
[----:B------:R-:W-:Y:S02]  /*1b30*/  IMAD.MOV.U32 R6, RZ, RZ, R22 ;  /* 0x000000ffff067224 */ /* 0x000fe400078e0016 */
[----:B------:R-:W1:Y:S01]  /*1b40*/  LDC.64 R8, c[0x4][R8] ;  /* 0x0100000008087b82 */ /* 0x000e620000000a00 */
[----:B------:R-:W-:Y:S01]  /*1b50*/  ISETP.NE.AND P0, PT, R26, RZ, PT ;  /* 0x000000ff1a00720c */ /* 0x000fe20003f05270 */
[----:B------:R-:W-:Y:S02]  /*1b60*/  IMAD.MOV.U32 R7, RZ, RZ, R2 ;  /* 0x000000ffff077224 */ /* 0x000fe400078e0002 */
[----:B0-----:R-:W-:-:S02]  /*1b70*/  IMAD.U32 R4, RZ, RZ, UR4 ;  /* 0x00000004ff047e24 */ /* 0x001fc4000f8e00ff */
[----:B------:R-:W-:Y:S01]  /*1b80*/  IMAD.U32 R5, RZ, RZ, UR5 ;  /* 0x00000005ff057e24 */ /* 0x000fe2000f8e00ff */
[----:B--2---:R0:W2:Y:S02]  /*1b90*/  F2F.F64.F32 R10, R0 ;  /* 0x00000000000a7310 */ /* 0x0040a40000201800 */
[----:B0-----:R-:W-:Y:S01]  /*1ba0*/  P2R R0, PR, RZ, 0x1 ;  /* 0x00000001ff007803 */ /* 0x001fe20000000000 */
[----:B-12---:R0:W-:Y:S06]  /*1bb0*/  STL.64 [R1], R10 ;  /* 0x0000000a01007387 */ /* 0x0061ec0000100a00 */
[----:B------:R-:W-:-:S07]  /*1bc0*/  LEPC R20, `(.L_x_36) ;  /* 0x000000001014794e */ /* 0x000fce0000000000 */
[----:B0-----:R-:W-:Y:S05]  /*1bd0*/  CALL.ABS.NOINC R8 ;  /* 0x0000000008007343 */ /* 0x001fea0003c00000 */
.L_x_36:
[----:B------:R-:W-:Y:S02]  /*1be0*/  ISETP.NE.AND P6, PT, R26, RZ, PT ;  /* 0x000000ff1a00720c */ /* 0x000fe40003fc5270 */
[----:B------:R-:W-:-:S05]  /*1bf0*/  IADD3 R16, P0, PT, R16, 0x4, RZ ;  /* 0x0000000410107810 */ /* 0x000fca0007f1e0ff */
[----:B------:R-:W-:-:S06]  /*1c00*/  IMAD.X R17, RZ, RZ, R17, P0 ;  /* 0x000000ffff117224 */ /* 0x000fcc00000e0611 */
[----:B------:R-:W-:Y:S05]  /*1c10*/  @P6 BRA `(.L_x_37) ;  /* 0xfffffffc00ac6947 */ /* 0x000fea000383ffff */
.L_x_30:
[----:B------:R-:W-:Y:S05]  /*1c20*/  BSYNC.RECONVERGENT B6 ;  /* 0x0000000000067941 */ /* 0x000fea0003800200 */
.L_x_20:
[----:B------:R-:W1:Y:S01]  /*1c30*/  LDC R16, c[0x0][0x390] ;  /* 0x0000e400ff107b82 */ /* 0x000e620000000800 */
[----:B------:R-:W2:Y:S01]  /*1c40*/  LDCU.64 UR4, c[0x4][0x18] ;  /* 0x01000300ff0477ac */ /* 0x000ea20008000a00 */
[----:B------:R-:W-:Y:S02]  /*1c50*/  MOV R0, 0x0 ;  /* 0x0000000000007802 */ /* 0x000fe40000000f00 */
[----:B------:R-:W-:-:S04]  /*1c60*/  CS2R R6, SRZ ;  /* 0x0000000000067805 */ /* 0x000fc8000001ff00 */
[----:B------:R3:W4:Y:S01]  /*1c70*/  LDC.64 R8, c[0x4][R0] ;  /* 0x0100000000087b82 */ /* 0x0007220000000a00 */
[----:B--2---:R-:W-:Y:S01]  /*1c80*/  MOV R4, UR4 ;  /* 0x0000000400047c02 */ /* 0x004fe20008000f00 */
[----:B------:R-:W-:Y:S01]  /*1c90*/  IMAD.U32 R5, RZ, RZ, UR5 ;  /* 0x00000005ff057e24 */ /* 0x000fe2000f8e00ff */
[----:B-1----:R-:W-:-:S04]  /*1ca0*/  ISETP.GE.U32.AND P0, PT, R16, 0x10, PT ;  /* 0x000000101000780c */ /* 0x002fc80003f06070 */
[----:B---3--:R-:W-:-:S09]  /*1cb0*/  P2R R0, PR, RZ, 0x1 ;  /* 0x00000001ff007803 */ /* 0x008fd20000000000 */
[----:B------:R-:W-:-:S07]  /*1cc0*/  LEPC R20, `(.L_x_38) ;  /* 0x000000001014794e */ /* 0x000fce0000000000 */
[----:B0---4-:R-:W-:Y:S05]  /*1cd0*/  CALL.ABS.NOINC R8 ;  /* 0x0000000008007343 */ /* 0x011fea0003c00000 */
.L_x_38:
[----:B------:R-:W-:Y:S01]  /*1ce0*/  ISETP.GE.U32.AND P6, PT, R16, 0x10, PT ;  /* 0x000000101000780c */ /* 0x000fe20003fc6070 */
[----:B------:R-:W-:-:S12]  /*1cf0*/  IMAD.MOV.U32 R23, RZ, RZ, RZ ;  /* 0x000000ffff177224 */ /* 0x000fd800078e00ff */
[----:B------:R-:W-:Y:S05]  /*1d00*/  @!P6 BRA `(.L_x_39) ;  /* 0x0000000c0090e947 */ /* 0x000fea0003800000 */
[----:B------:R-:W0:Y:S01]  /*1d10*/  LDCU UR6, c[0x0][0x390] ;  /* 0x00007200ff0677ac */ /* 0x000e220008000800 */
[----:B------:R-:W-:Y:S01]  /*1d20*/  BSSY.RECONVERGENT B6, `(.L_x_39) ;  /* 0x00000e2000067945 */ /* 0x000fe20003800200 */
[----:B------:R-:W1:Y:S01]  /*1d30*/  LDCU.64 UR4, c[0x0][0x388] ;  /* 0x00007100ff0477ac */ /* 0x000e620008000a00 */
[----:B0-----:R-:W-:Y:S02]  /*1d40*/  ULOP3.LUT UR6, UR6, 0x7ffffff0, URZ, 0xc0, !UPT ;  /* 0x7ffffff006067892 */ /* 0x001fe4000f8ec0ff */
[----:B-1----:R-:W-:Y:S02]  /*1d50*/  UIADD3 UR4, UP0, UPT, UR4, 0x20, URZ ;  /* 0x0000002004047890 */ /* 0x002fe4000ff1e0ff */
[----:B------:R-:W-:Y:S02]  /*1d60*/  UIADD3 UR7, UPT, UPT, -UR6, URZ, URZ ;  /* 0x000000ff06077290 */ /* 0x000fe4000fffe1ff */
[----:B------:R-:W-:Y:S01]  /*1d70*/  IMAD.U32 R23, RZ, RZ, UR6 ;  /* 0x00000006ff177e24 */ /* 0x000fe2000f8e00ff */
[----:B------:R-:W-:Y:S01]  /*1d80*/  UIADD3.X UR5, UPT, UPT, URZ, UR5, URZ, UP0, !UPT ;  /* 0x00000005ff057290 */ /* 0x000fe200087fe4ff */
[----:B------:R-:W-:-:S02]  /*1d90*/  IMAD.U32 R16, RZ, RZ, UR4 ;  /* 0x00000004ff107e24 */ /* 0x000fc4000f8e00ff */
[----:B------:R-:W-:-:S03]  /*1da0*/  IMAD.U32 R26, RZ, RZ, UR7 ;  /* 0x00000007ff1a7e24 */ /* 0x000fc6000f8e00ff */
[----:B------:R-:W-:-:S07]  /*1db0*/  IMAD.U32 R17, RZ, RZ, UR5 ;  /* 0x00000005ff117e24 */ /* 0x000fce000f8e00ff */
.L_x_56:
[----:B------:R-:W-:Y:S02]  /*1dc0*/  R2UR UR4, R18 ;  /* 0x00000000120472ca */ /* 0x000fe400000e0000 */
[----:B------:R-:W-:-:S13]  /*1dd0*/  R2UR UR5, R19 ;  /* 0x00000000130572ca */ /* 0x000fda00000e0000 */
[----:B------:R-:W2:Y:S01]  /*1de0*/  LDG.E R0, desc[UR4][R16.64+-0x20] ;  /* 0xffffe00410007981 */ /* 0x000ea2000c1e1900 */
[----:B------:R-:W-:Y:S01]  /*1df0*/  MOV R25, 0x0 ;  /* 0x0000000000197802 */ /* 0x000fe20000000f00 */
[----:B------:R-:W0:Y:S01]  /*1e00*/  LDCU.64 UR4, c[0x4][0x10] ;  /* 0x01000200ff0477ac */ /* 0x000e220008000a00 */
[----:B------:R-:W-:Y:S02]  /*1e10*/  VIADD R26, R26, 0x10 ;  /* 0x000000101a1a7836 */ /* 0x000fe40000000000 */
[----:B------:R1:W3:Y:S01]  /*1e20*/  LDC.64 R8, c[0x4][R25] ;  /* 0x0100000019087b82 */ /* 0x0002e20000000a00 */
[----:B------:R-:W-:Y:S02]  /*1e30*/  IMAD.MOV.U32 R6, RZ, RZ, R22 ;  /* 0x000000ffff067224 */ /* 0x000fe400078e0016 */
[----:B------:R-:W-:Y:S01]  /*1e40*/  ISETP.NE.AND P0, PT, R26, RZ, PT ;  /* 0x000000ff1a00720c */ /* 0x000fe20003f05270 */
[----:B------:R-:W-:-:S03]  /*1e50*/  IMAD.MOV.U32 R7, RZ, RZ, R2 ;  /* 0x000000ffff077224 */ /* 0x000fc600078e0002 */
[----:B------:R-:W-:Y:S01]  /*1e60*/  P2R R27, PR, RZ, 0x1 ;  /* 0x00000001ff1b7803 */ /* 0x000fe20000000000 */
[----:B0-----:R-:W-:Y:S02]  /*1e70*/  IMAD.U32 R4, RZ, RZ, UR4 ;  /* 0x00000004ff047e24 */ /* 0x001fe4000f8e00ff */
[----:B------:R-:W-:Y:S01]  /*1e80*/  IMAD.U32 R5, RZ, RZ, UR5 ;  /* 0x00000005ff057e24 */ /* 0x000fe2000f8e00ff */
[----:B--2---:R-:W0:Y:S02]  /*1e90*/  F2F.F64.F32 R10, R0 ;  /* 0x00000000000a7310 */ /* 0x004e240000201800 */
[----:B0--3--:R1:W-:Y:S04]  /*1ea0*/  STL.64 [R1], R10 ;  /* 0x0000000a01007387 */ /* 0x0093e80000100a00 */
[----:B------:R-:W-:-:S07]  /*1eb0*/  LEPC R20, `(.L_x_40) ;  /* 0x000000001014794e */ /* 0x000fce0000000000 */
[----:B-1----:R-:W-:Y:S05]  /*1ec0*/  CALL.ABS.NOINC R8 ;  /* 0x0000000008007343 */ /* 0x002fea0003c00000 */
.L_x_40:
        /* <DEDUP_REMOVED lines=13> */
.L_x_41:
        /* <DEDUP_REMOVED lines=13> */
.L_x_42:
[----:B------:R-:W-:Y:S02]  /*2070*/  R2UR UR4, R18 ;  /* 0x00000000120472ca */ /* 0x000fe400000e0000 */
[----:B------:R-:W-:-:S13]  /*2080*/  R2UR UR5, R19 ;  /* 0x00000000130572ca */ /* 0x000fda00000e0000 */
[----:B------:R-:W2:Y:S01]  /*2090*/  LDG.E R0, desc[UR4][R16.64+-0x14] ;  /* 0xffffec0410007981 */ /* 0x000ea2000c1e1900 */
[----:B------:R0:W1:Y:S01]  /*20a0*/  LDC.64 R8, c[0x4][R25] ;  /* 0x0100000019087b82 */ /* 0x0000620000000a00 */
[----:B------:R-:W3:Y:S01]  /*20b0*/  LDCU.64 UR4, c[0x4][0x10] ;  /* 0x01000200ff0477ac */ /* 0x000ee20008000a00 */
[----:B------:R-:W-:Y:S01]  /*20c0*/  IMAD.MOV.U32 R6, RZ, RZ, R22 ;  /* 0x000000ffff067224 */ /* 0x000fe200078e0016 */
[----:B------:R-:W-:Y:S01]  /*20d0*/  MOV R7, R2 ;  /* 0x0000000200077202 */ /* 0x000fe20000000f00 */
[----:B---3--:R-:W-:Y:S02]  /*20e0*/  IMAD.U32 R4, RZ, RZ, UR4 ;  /* 0x00000004ff047e24 */ /* 0x008fe4000f8e00ff */
[----:B------:R-:W-:Y:S01]  /*20f0*/  IMAD.U32 R5, RZ, RZ, UR5 ;  /* 0x00000005ff057e24 */ /* 0x000fe2000f8e00ff */
[----:B--2---:R-:W2:Y:S02]  /*2100*/  F2F.F64.F32 R10, R0 ;  /* 0x00000000000a7310 */ /* 0x004ea40000201800 */
[----:B-12---:R0:W-:Y:S04]  /*2110*/  STL.64 [R1], R10 ;  /* 0x0000000a01007387 */ /* 0x0061e80000100a00 */
[----:B------:R-:W-:-:S07]  /*2120*/  LEPC R20, `(.L_x_43) ;  /* 0x000000001014794e */ /* 0x000fce0000000000 */
[----:B0-----:R-:W-:Y:S05]  /*2130*/  CALL.ABS.NOINC R8 ;  /* 0x0000000008007343 */ /* 0x001fea0003c00000 */
.L_x_43:
        /* <DEDUP_REMOVED lines=13> */
.L_x_44:
        /* <DEDUP_REMOVED lines=13> */
.L_x_45:
        /* <DEDUP_REMOVED lines=13> */
.L_x_46:
        /* <DEDUP_REMOVED lines=13> */
.L_x_47:
        /* <DEDUP_REMOVED lines=13> */
.L_x_48:
        /* <DEDUP_REMOVED lines=13> */
.L_x_49:
        /* <DEDUP_REMOVED lines=13> */
.L_x_50:
        /* <DEDUP_REMOVED lines=13> */
.L_x_51:
        /* <DEDUP_REMOVED lines=13> */
.L_x_52:
        /* <DEDUP_REMOVED lines=13> */
.L_x_53:
        /* <DEDUP_REMOVED lines=13> */
.L_x_54:
        /* <DEDUP_REMOVED lines=13> */
.L_x_55:
[----:B------:R-:W-:Y:S02]  /*2b00*/  ISETP.NE.AND P6, PT, R27, RZ, PT ;  /* 0x000000ff1b00720c */ /* 0x000fe40003fc5270 */
[----:B------:R-:W-:-:S05]  /*2b10*/  IADD3 R16, P0, PT, R16, 0x40, RZ ;  /* 0x0000004010107810 */ /* 0x000fca0007f1e0ff */
[----:B------:R-:W-:-:S06]  /*2b20*/  IMAD.X R17, RZ, RZ, R17, P0 ;  /* 0x000000ffff117224 */ /* 0x000fcc00000e0611 */
[----:B------:R-:W-:Y:S05]  /*2b30*/  @P6 BRA `(.L_x_56) ;  /* 0xfffffff000a06947 */ /* 0x000fea000383ffff */
[----:B------:R-:W-:Y:S05]  /*2b40*/  BSYNC.RECONVERGENT B6 ;  /* 0x0000000000067941 */ /* 0x000fea0003800200 */
.L_x_39:
[----:B------:R-:W-:-:S13]  /*2b50*/  ISETP.NE.AND P0, PT, R24, RZ, PT ;  /* 0x000000ff1800720c */ /* 0x000fda0003f05270 */
[----:B------:R-:W-:Y:S05]  /*2b60*/  @!P0 EXIT ;  /* 0x000000000000894d */ /* 0x000fea0003800000 */
[----:B------:R-:W0:Y:S01]  /*2b70*/  LDC R25, c[0x0][0x390] ;  /* 0x0000e400ff197b82 */ /* 0x000e220000000800 */
[----:B------:R-:W-:Y:S02]  /*2b80*/  ISETP.GE.U32.AND P0, PT, R24, 0x8, PT ;  /* 0x000000081800780c */ /* 0x000fe40003f06070 */
[----:B0-----:R-:W-:-:S11]  /*2b90*/  LOP3.LUT R25, R25, 0x7, RZ, 0xc0, !PT ;  /* 0x0000000719197812 */ /* 0x001fd600078ec0ff */
[----:B------:R-:W-:Y:S05]  /*2ba0*/  @!P0 BRA `(.L_x_57) ;  /* 0x0000000400b08947 */ /* 0x000fea0003800000 */
[----:B------:R-:W0:Y:S01]  /*2bb0*/  LDC.64 R16, c[0x0][0x388] ;  /* 0x0000e200ff107b82 */ /* 0x000e220000000a00 */
[----:B------:R-:W-:Y:S02]  /*2bc0*/  R2UR UR4, R18 ;  /* 0x00000000120472ca */ /* 0x000fe400000e0000 */
[----:B------:R-:W-:Y:S01]  /*2bd0*/  R2UR UR5, R19 ;  /* 0x00000000130572ca */ /* 0x000fe200000e0000 */
[----:B0-----:R-:W-:-:S12]  /*2be0*/  IMAD.WIDE.U32 R16, R23, 0x4, R16 ;  /* 0x0000000417107825 */ /* 0x001fd800078e0010 */
        /* <DEDUP_REMOVED lines=12> */
.L_x_58:
        /* <DEDUP_REMOVED lines=13> */
.L_x_59:
        /* <DEDUP_REMOVED lines=13> */
.L_x_60:
        /* <DEDUP_REMOVED lines=13> */
.L_x_61:
        /* <DEDUP_REMOVED lines=13> */
.L_x_62:
        /* <DEDUP_REMOVED lines=13> */
.L_x_63:
        /* <DEDUP_REMOVED lines=13> */
.L_x_64:
        /* <DEDUP_REMOVED lines=13> */
.L_x_65:
[----:B------:R-:W-:-:S07]  /*3260*/  VIADD R23, R23, 0x8 ;  /* 0x0000000817177836 */ /* 0x000fce0000000000 */
.L_x_57:
        /* <DEDUP_REMOVED lines=22> */
.L_x_67:
        /* <DEDUP_REMOVED lines=13> */
.L_x_68:
        /* <DEDUP_REMOVED lines=13> */
.L_x_69:
        /* <DEDUP_REMOVED lines=13> */
.L_x_70:
[----:B------:R-:W-:-:S07]  /*3640*/  IADD3 R23, PT, PT, R23, 0x4, RZ ;  /* 0x0000000417177810 */ /* 0x000fce0007ffe0ff */
.L_x_66:
[----:B------:R-:W-:-:S13]  /*3650*/  ISETP.NE.AND P0, PT, R25, RZ, PT ;  /* 0x000000ff1900720c */ /* 0x000fda0003f05270 */
[----:B------:R-:W-:Y:S05]  /*3660*/  @!P0 EXIT ;  /* 0x000000000000894d */ /* 0x000fea0003800000 */
[----:B------:R-:W0:Y:S01]  /*3670*/  LDC.64 R16, c[0x0][0x388] ;  /* 0x0000e200ff107b82 */ /* 0x000e220000000a00 */
[----:B------:R-:W-:Y:S02]  /*3680*/  IMAD.MOV R25, RZ, RZ, -R25 ;  /* 0x000000ffff197224 */ /* 0x000fe400078e0a19 */
[----:B0-----:R-:W-:-:S07]  /*3690*/  IMAD.WIDE.U32 R16, R23, 0x4, R16 ;  /* 0x0000000417107825 */ /* 0x001fce00078e0010 */
.L_x_72:
[----:B------:R-:W-:Y:S02]  /*36a0*/  R2UR UR4, R18 ;  /* 0x00000000120472ca */ /* 0x000fe400000e0000 */
[----:B------:R-:W-:-:S13]  /*36b0*/  R2UR UR5, R19 ;  /* 0x00000000130572ca */ /* 0x000fda00000e0000 */
[----:B------:R-:W2:Y:S01]  /*36c0*/  LDG.E R0, desc[UR4][R16.64] ;  /* 0x0000000410007981 */ /* 0x000ea2000c1e1900 */
[----:B------:R-:W-:Y:S01]  /*36d0*/  MOV R8, 0x0 ;  /* 0x0000000000087802 */ /* 0x000fe20000000f00 */
[----:B------:R-:W0:Y:S01]  /*36e0*/  LDCU.64 UR4, c[0x4][0x10] ;  /* 0x01000200ff0477ac */ /* 0x000e220008000a00 */
[----:B------:R-:W-:Y:S02]  /*36f0*/  IMAD.MOV.U32 R6, RZ, RZ, R22 ;  /* 0x000000ffff067224 */ /* 0x000fe400078e0016 */
[----:B------:R-:W-:Y:S02]  /*3700*/  IMAD.MOV.U32 R7, RZ, RZ, R2 ;  /* 0x000000ffff077224 */ /* 0x000fe400078e0002 */
[----:B------:R-:W1:Y:S01]  /*3710*/  LDC.64 R8, c[0x4][R8] ;  /* 0x0100000008087b82 */ /* 0x000e620000000a00 */
[----:B0-----:R-:W-:Y:S02]  /*3720*/  IMAD.U32 R4, RZ, RZ, UR4 ;  /* 0x00000004ff047e24 */ /* 0x001fe4000f8e00ff */
[----:B------:R-:W-:Y:S01]  /*3730*/  IMAD.U32 R5, RZ, RZ, UR5 ;  /* 0x00000005ff057e24 */ /* 0x000fe2000f8e00ff */
[----:B--2---:R-:W0:Y:S02]  /*3740*/  F2F.F64.F32 R10, R0 ;  /* 0x00000000000a7310 */ /* 0x004e240000201800 */
[----:B01----:R0:W-:Y:S04]  /*3750*/  STL.64 [R1], R10 ;  /* 0x0000000a01007387 */ /* 0x0031e80000100a00 */
[----:B------:R-:W-:-:S07]  /*3760*/  LEPC R20, `(.L_x_71) ;  /* 0x000000001014794e */ /* 0x000fce0000000000 */
[----:B0-----:R-:W-:Y:S05]  /*3770*/  CALL.ABS.NOINC R8 ;  /* 0x0000000008007343 */ /* 0x001fea0003c00000 */
.L_x_71:
[----:B------:R-:W-:Y:S01]  /*3780*/  VIADD R25, R25, 0x1 ;  /* 0x0000000119197836 */ /* 0x000fe20000000000 */
[----:B------:R-:W-:-:S04]  /*3790*/  IADD3 R16, P1, PT, R16, 0x4, RZ ;  /* 0x0000000410107810 */ /* 0x000fc80007f3e0ff */
[----:B------:R-:W-:Y:S01]  /*37a0*/  ISETP.NE.AND P0, PT, R25, RZ, PT ;  /* 0x000000ff1900720c */ /* 0x000fe20003f05270 */
[----:B------:R-:W-:-:S12]  /*37b0*/  IMAD.X R17, RZ, RZ, R17, P1 ;  /* 0x000000ffff117224 */ /* 0x000fd800008e0611 */
[----:B------:R-:W-:Y:S05]  /*37c0*/  @!P0 EXIT ;  /* 0x000000000000894d */ /* 0x000fea0003800000 */
[----:B------:R-:W-:Y:S05]  /*37d0*/  BRA `(.L_x_72) ;  /* 0xfffffffc00b07947 */ /* 0x000fea000383ffff */
.L_x_1:
[----:B------:R-:W-:Y:S01]  /*37e0*/  MOV R0, 0x0 ;  /* 0x0000000000007802 */ /* 0x000fe20000000f00 */
[----:B------:R-:W0:Y:S01]  /*37f0*/  LDCU.64 UR4, c[0x4][0x18] ;  /* 0x01000300ff0477ac */ /* 0x000e220008000a00 */
[----:B------:R-:W-:Y:S02]  /*3800*/  CS2R R6, SRZ ;  /* 0x0000000000067805 */ /* 0x000fe4000001ff00 */
[----:B------:R1:W2:Y:S01]  /*3810*/  LDC.64 R2, c[0x4][R0] ;  /* 0x0100000000027b82 */ /* 0x0002a20000000a00 */
[----:B0-----:R-:W-:Y:S02]  /*3820*/  IMAD.U32 R4, RZ, RZ, UR4 ;  /* 0x00000004ff047e24 */ /* 0x001fe4000f8e00ff */
[----:B-1----:R-:W-:-:S07]  /*3830*/  IMAD.U32 R5, RZ, RZ, UR5 ;  /* 0x00000005ff057e24 */ /* 0x002fce000f8e00ff */
[----:B------:R-:W-:-:S07]  /*3840*/  LEPC R20, `(.L_x_73) ;  /* 0x000000001014794e */ /* 0x000fce0000000000 */
[----:B--2---:R-:W-:Y:S05]  /*3850*/  CALL.ABS.NOINC R2 ;  /* 0x0000000002007343 */ /* 0x004fea0003c00000 */
.L_x_73:
[----:B------:R-:W-:Y:S05]  /*3860*/  EXIT ;  /* 0x000000000000794d */ /* 0x000fea0003800000 */
.L_x_74:
[----:B------:R-:W-:-:S00]  /*3870*/  BRA `(.L_x_74) ;  /* 0xfffffffc00fc7947 */ /* 0x000fc0000383ffff */
[----:B------:R-:W-:-:S00]  /*3880*/  NOP ;  /* 0x0000000000007918 */ /* 0x000fc00000000000 */
[----:B------:R-:W-:-:S00]  /*3890*/  NOP ;  /* 0x0000000000007918 */ /* 0x000fc00000000000 */
[----:B------:R-:W-:-:S00]  /*38a0*/  NOP ;  /* 0x0000000000007918 */ /* 0x000fc00000000000 */
[----:B------:R-:W-:-:S00]  /*38b0*/  NOP ;  /* 0x0000000000007918 */ /* 0x000fc00000000000 */
[----:B------:R-:W-:-:S00]  /*38c0*/  NOP ;  /* 0x0000000000007918 */ /* 0x000fc00000000000 */
[----:B------:R-:W-:-:S00]  /*38d0*/  NOP ;  /* 0x0000000000007918 */ /* 0x000fc00000000000 */
[----:B------:R-:W-:-:S00]  /*38e0*/  NOP ;  /* 0x0000000000007918 */ /* 0x000fc00000000000 */
[----:B------:R-:W-:-:S00]  /*38f0*/  NOP ;  /* 0x0000000000007918 */ /* 0x000fc00000000000 */
.L_x_154:


//--------------------- .text._Z14evaluate_modelPfS_S_S_iiiS_ --------------------------
	.section	.text._Z14evaluate_modelPfS_S_S_iiiS_,"ax",@progbits
	.align	128
        .global         _Z14evaluate_modelPfS_S_S_iiiS_
        .type           _Z14evaluate_modelPfS_S_S_iiiS_,@function
        .size           _Z14evaluate_modelPfS_S_S_iiiS_,(.L_x_150 - _Z14evaluate_modelPfS_S_S_iiiS_)
        .other          _Z14evaluate_modelPfS_S_S_iiiS_,@"STO_CUDA_ENTRY STV_DEFAULT"
_Z14evaluate_modelPfS_S_S_iiiS_:
.text._Z14evaluate_modelPfS_S_S_iiiS_:
[----:B------:R-:W-:Y:S01]  /*0000*/  LDC R1, c[0x0][0x37c] ;  /* 0x0000df00ff017b82 */ /* 0x000fe20000000800 */
[----:B------:R-:W0:Y:S07]  /*0010*/  S2R R0, SR_TID.X ;  /* 0x0000000000007919 */ /* 0x000e2e0000002100 */
[----:B------:R-:W1:Y:S01]  /*0020*/  S2UR UR4, SR_CTAID.X ;  /* 0x00000000000479c3 */ /* 0x000e620000002500 */
[----:B------:R-:W1:Y:S01]  /*0030*/  LDCU UR5, c[0x0][0x360] ;  /* 0x00006c00ff0577ac */ /* 0x000e620008000800 */
[----:B------:R-:W2:Y:S01]  /*0040*/  LDCU UR6, c[0x0][0x3a4] ;  /* 0x00007480ff0677ac */ /* 0x000ea20008000800 */
[----:B-1----:R-:W-:-:S06]  /*0050*/  UIMAD UR4, UR4, UR5, URZ ;  /* 0x00000005040472a4 */ /* 0x002fcc000f8e02ff */
[----:B0-----:R-:W-:-:S04]  /*0060*/  IADD3 R2, PT, PT, R0, UR4, RZ ;  /* 0x0000000400027c10 */ /* 0x001fc8000fffe0ff */
[----:B--2---:R-:W-:-:S13]  /*0070*/  ISETP.GE.AND P0, PT, R2, UR6, PT ;  /* 0x0000000602007c0c */ /* 0x004fda000bf06270 */
[----:B------:R-:W-:Y:S05]  /*0080*/  @P0 EXIT ;  /* 0x000000000000094d */ /* 0x000fea0003800000 */
[----:B------:R-:W0:Y:S01]  /*0090*/  LDCU UR7, c[0x0][0x3a8] ;  /* 0x00007500ff0777ac */ /* 0x000e220008000800 */
[----:B------:R-:W-:Y:S01]  /*00a0*/  HFMA2 R28, -RZ, RZ, 0, 0 ;  /* 0x00000000ff1c7431 */ /* 0x000fe200000001ff */
[----:B------:R-:W1:Y:S01]  /*00b0*/  LDCU.64 UR12, c[0x0][0x358] ;  /* 0x00006b00ff0c77ac */ /* 0x000e620008000a00 */
[----:B0-----:R-:W-:-:S09]  /*00c0*/  UISETP.GE.AND UP0, UPT, UR7, 0x1, UPT ;  /* 0x000000010700788c */ /* 0x001fd2000bf06270 */
[----:B-1----:R-:W-:Y:S05]  /*00d0*/  BRA.U !UP0, `(.L_x_75) ;  /* 0x0000000908e47547 */ /* 0x002fea000b800000 */
[----:B------:R-:W-:Y:S01]  /*00e0*/  UISETP.GE.U32.AND UP1, UPT, UR7, 0x10, UPT ;  /* 0x000000100700788c */ /* 0x000fe2000bf26070 */
[----:B------:R-:W-:Y:S01]  /*00f0*/  MOV R28, RZ ;  /* 0x000000ff001c7202 */ /* 0x000fe20000000f00 */
[----:B------:R-:W-:Y:S01]  /*0100*/  ULOP3.LUT UR10, UR7, 0xf, URZ, 0xc0, !UPT ;  /* 0x0000000f070a7892 */ /* 0x000fe2000f8ec0ff */
[----:B------:R-:W-:Y:S02]  /*0110*/  MOV R4, RZ ;  /* 0x000000ff00047202 */ /* 0x000fe40000000f00 */
[----:B------:R-:W-:Y:S01]  /*0120*/  MOV R3, RZ ;  /* 0x000000ff00037202 */ /* 0x000fe20000000f00 */
[----:B------:R-:W-:-:S03]  /*0130*/  UISETP.NE.AND UP0, UPT, UR10, URZ, UPT ;  /* 0x000000ff0a00728c */ /* 0x000fc6000bf05270 */
[----:B------:R-:W-:Y:S08]  /*0140*/  BRA.U !UP1, `(.L_x_76) ;  /* 0x0000000509547547 */ /* 0x000ff0000b800000 */
[----:B------:R-:W0:Y:S01]  /*0150*/  LDCU.64 UR8, c[0x0][0x380] ;  /* 0x00007000ff0877ac */ /* 0x000e220008000a00 */
[----:B------:R-:W-:Y:S01]  /*0160*/  HFMA2 R3, -RZ, RZ, 0, 0 ;  /* 0x00000000ff037431 */ /* 0x000fe200000001ff */
[----:B------:R-:W-:Y:S02]  /*0170*/  MOV R28, RZ ;  /* 0x000000ff001c7202 */ /* 0x000fe40000000f00 */
[----:B------:R-:W-:Y:S01]  /*0180*/  MOV R5, R2 ;  /* 0x0000000200057202 */ /* 0x000fe20000000f00 */
[----:B0-----:R-:W-:Y:S02]  /*0190*/  UIADD3 UR5, UP1, UPT, UR8, 0x20, URZ ;  /* 0x0000002008057890 */ /* 0x001fe4000ff3e0ff */
[----:B------:R-:W-:Y:S02]  /*01a0*/  ULOP3.LUT UR8, UR7, 0x7ffffff0, URZ, 0xc0, !UPT ;  /* 0x7ffffff007087892 */ /* 0x000fe4000f8ec0ff */
[----:B------:R-:W-:Y:S02]  /*01b0*/  UIADD3.X UR6, UPT, UPT, URZ, UR9, URZ, UP1, !UPT ;  /* 0x00000009ff067290 */ /* 0x000fe40008ffe4ff */
[----:B------:R-:W-:Y:S01]  /*01c0*/  MOV R6, UR5 ;  /* 0x0000000500067c02 */ /* 0x000fe20008000f00 */
[----:B------:R-:W-:-:S02]  /*01d0*/  UIADD3 UR9, UPT, UPT, -UR8, URZ, URZ ;  /* 0x000000ff08097290 */ /* 0x000fc4000fffe1ff */
[----:B------:R-:W-:Y:S02]  /*01e0*/  MOV R4, UR8 ;  /* 0x0000000800047c02 */ /* 0x000fe40008000f00 */
[----:B------:R-:W-:-:S08]  /*01f0*/  MOV R13, UR6 ;  /* 0x00000006000d7c02 */ /* 0x000fd00008000f00 */
.L_x_77:
[----:B------:R-:W0:Y:S01]  /*0200*/  LDC.64 R14, c[0x0][0x388] ;  /* 0x0000e200ff0e7b82 */ /* 0x000e220000000a00 */
[----:B------:R-:W-:-:S05]  /*0210*/  MOV R12, R6 ;  /* 0x00000006000c7202 */ /* 0x000fca0000000f00 */
[----:B------:R-:W2:Y:S02]  /*0220*/  LDG.E R27, desc[UR12][R12.64+-0x20] ;  /* 0xffffe00c0c1b7981 */ /* 0x000ea4000c1e1900 */
[----:B------:R-:W1:Y:S02]  /*0230*/  LDC R8, c[0x0][0x3a0] ;  /* 0x0000e800ff087b82 */ /* 0x000e640000000800 */
[----:B------:R-:W3:Y:S04]  /*0240*/  LDG.E R17, desc[UR12][R12.64+-0x1c] ;  /* 0xffffe40c0c117981 */ /* 0x000ee8000c1e1900 */
[----:B------:R-:W4:Y:S04]  /*0250*/  LDG.E R19, desc[UR12][R12.64+-0x18] ;  /* 0xffffe80c0c137981 */ /* 0x000f28000c1e1900 */
[----:B------:R-:W5:Y:S04]  /*0260*/  LDG.E R20, desc[UR12][R12.64+-0x14] ;  /* 0xffffec0c0c147981 */ /* 0x000f68000c1e1900 */
[----:B------:R-:W5:Y:S01]  /*0270*/  LDG.E R21, desc[UR12][R12.64+-0x10] ;  /* 0xfffff00c0c157981 */ /* 0x000f62000c1e1900 */
[----:B0-----:R-:W-:-:S03]  /*0280*/  IMAD.WIDE R14, R5, 0x4, R14 ;  /* 0x00000004050e7825 */ /* 0x001fc600078e020e */
[----:B------:R-:W5:Y:S04]  /*0290*/  LDG.E R26, desc[UR12][R12.64+-0x8] ;  /* 0xfffff80c0c1a7981 */ /* 0x000f68000c1e1900 */
[----:B------:R0:W2:Y:S01]  /*02a0*/  LDG.E R29, desc[UR12][R14.64] ;  /* 0x0000000c0e1d7981 */ /* 0x0000a2000c1e1900 */
[----:B-1----:R-:W-:-:S05]  /*02b0*/  IMAD.WIDE R22, R8, 0x4, R14 ;  /* 0x0000000408167825 */ /* 0x002fca00078e020e */
[----:B------:R1:W3:Y:S01]  /*02c0*/  LDG.E R16, desc[UR12][R22.64] ;  /* 0x0000000c16107981 */ /* 0x0002e2000c1e1900 */
[----:B------:R-:W-:-:S05]  /*02d0*/  IMAD.WIDE R24, R8, 0x4, R22 ;  /* 0x0000000408187825 */ /* 0x000fca00078e0216 */
[----:B------:R1:W4:Y:S01]  /*02e0*/  LDG.E R18, desc[UR12][R24.64] ;  /* 0x0000000c18127981 */ /* 0x000322000c1e1900 */
[----:B------:R-:W-:-:S04]  /*02f0*/  IMAD.WIDE R6, R8, 0x4, R24 ;  /* 0x0000000408067825 */ /* 0x000fc800078e0218 */
[C---:B------:R-:W-:Y:S02]  /*0300*/  IMAD.WIDE R10, R8.reuse, 0x4, R6 ;  /* 0x00000004080a7825 */ /* 0x040fe400078e0206 */
[----:B------:R-:W5:Y:S02]  /*0310*/  LDG.E R7, desc[UR12][R6.64] ;  /* 0x0000000c06077981 */ /* 0x000f64000c1e1900 */
[C---:B0-----:R-:W-:Y:S02]  /*0320*/  IMAD.WIDE R14, R8.reuse, 0x4, R10 ;  /* 0x00000004080e7825 */ /* 0x041fe400078e020a */
[----:B------:R-:W5:Y:S02]  /*0330*/  LDG.E R10, desc[UR12][R10.64] ;  /* 0x0000000c0a0a7981 */ /* 0x000f64000c1e1900 */
[C---:B-1----:R-:W-:Y:S02]  /*0340*/  IMAD.WIDE R22, R8.reuse, 0x4, R14 ;  /* 0x0000000408167825 */ /* 0x042fe400078e020e */
[----:B------:R-:W5:Y:S04]  /*0350*/  LDG.E R6, desc[UR12][R12.64+-0xc] ;  /* 0xfffff40c0c067981 */ /* 0x000f68000c1e1900 */
[----:B------:R-:W5:Y:S04]  /*0360*/  LDG.E R9, desc[UR12][R22.64] ;  /* 0x0000000c16097981 */ /* 0x000f68000c1e1900 */
[----:B------:R0:W5:Y:S01]  /*0370*/  LDG.E R11, desc[UR12][R14.64] ;  /* 0x0000000c0e0b7981 */ /* 0x000162000c1e1900 */
[----:B------:R-:W-:-:S04]  /*0380*/  IMAD.WIDE R24, R8, 0x4, R22 ;  /* 0x0000000408187825 */ /* 0x000fc800078e0216 */
[----:B--2---:R-:W-:Y:S02]  /*0390*/  FFMA R29, R27, R29, R28 ;  /* 0x0000001d1b1d7223 */ /* 0x004fe4000000001c */
[----:B------:R-:W2:Y:S04]  /*03a0*/  LDG.E R27, desc[UR12][R12.64+-0x4] ;  /* 0xfffffc0c0c1b7981 */ /* 0x000ea8000c1e1900 */
[----:B------:R-:W2:Y:S01]  /*03b0*/  LDG.E R28, desc[UR12][R24.64] ;  /* 0x0000000c181c7981 */ /* 0x000ea2000c1e1900 */
[----:B0-----:R-:W-:-:S04]  /*03c0*/  IMAD.WIDE R14, R8, 0x4, R24 ;  /* 0x00000004080e7825 */ /* 0x001fc800078e0218 */
[----:B---3--:R-:W-:Y:S01]  /*03d0*/  FFMA R29, R17, R16, R29 ;  /* 0x00000010111d7223 */ /* 0x008fe2000000001d */
[----:B------:R-:W-:-:S04]  /*03e0*/  IMAD.WIDE R16, R8, 0x4, R14 ;  /* 0x0000000408107825 */ /* 0x000fc800078e020e */
[----:B----4-:R-:W-:Y:S01]  /*03f0*/  FFMA R29, R19, R18, R29 ;  /* 0x00000012131d7223 */ /* 0x010fe2000000001d */
[----:B------:R-:W3:Y:S01]  /*0400*/  LDG.E R14, desc[UR12][R14.64] ;  /* 0x0000000c0e0e7981 */ /* 0x000ee2000c1e1900 */
[----:B------:R-:W-:-:S03]  /*0410*/  IMAD.WIDE R18, R8, 0x4, R16 ;  /* 0x0000000408127825 */ /* 0x000fc600078e0210 */
[----:B------:R-:W4:Y:S01]  /*0420*/  LDG.E R25, desc[UR12][R12.64+0x4] ;  /* 0x0000040c0c197981 */ /* 0x000f22000c1e1900 */
[----:B-----5:R-:W-:-:S03]  /*0430*/  FFMA R20, R20, R7, R29 ;  /* 0x0000000714147223 */ /* 0x020fc6000000001d */
[----:B------:R-:W3:Y:S01]  /*0440*/  LDG.E R29, desc[UR12][R12.64] ;  /* 0x0000000c0c1d7981 */ /* 0x000ee2000c1e1900 */
[----:B------:R-:W-:-:S04]  /*0450*/  IMAD.WIDE R22, R8, 0x4, R18 ;  /* 0x0000000408167825 */ /* 0x000fc800078e0212 */
[----:B------:R-:W-:Y:S01]  /*0460*/  FFMA R7, R21, R10, R20 ;  /* 0x0000000a15077223 */ /* 0x000fe20000000014 */
[----:B------:R-:W4:Y:S01]  /*0470*/  LDG.E R16, desc[UR12][R16.64] ;  /* 0x0000000c10107981 */ /* 0x000f22000c1e1900 */
[----:B------:R-:W-:-:S03]  /*0480*/  IMAD.WIDE R20, R8, 0x4, R22 ;  /* 0x0000000408147825 */ /* 0x000fc600078e0216 */
[----:B------:R-:W5:Y:S04]  /*0490*/  LDG.E R18, desc[UR12][R18.64] ;  /* 0x0000000c12127981 */ /* 0x000f68000c1e1900 */
[----:B------:R-:W5:Y:S01]  /*04a0*/  LDG.E R15, desc[UR12][R12.64+0x8] ;  /* 0x0000080c0c0f7981 */ /* 0x000f62000c1e1900 */
[----:B------:R-:W-:Y:S01]  /*04b0*/  FFMA R11, R6, R11, R7 ;  /* 0x0000000b060b7223 */ /* 0x000fe20000000007 */
[----:B------:R-:W-:Y:S02]  /*04c0*/  IMAD.WIDE R6, R8, 0x4, R20 ;  /* 0x0000000408067825 */ /* 0x000fe400078e0214 */
[----:B------:R-:W5:Y:S04]  /*04d0*/  LDG.E R24, desc[UR12][R22.64] ;  /* 0x0000000c16187981 */ /* 0x000f68000c1e1900 */
[----:B------:R-:W5:Y:S04]  /*04e0*/  LDG.E R19, desc[UR12][R12.64+0xc] ;  /* 0x00000c0c0c137981 */ /* 0x000f68000c1e1900 */
[----:B------:R0:W5:Y:S02]  /*04f0*/  LDG.E R17, desc[UR12][R20.64] ;  /* 0x0000000c14117981 */ /* 0x000164000c1e1900 */
[----:B0-----:R-:W-:Y:S01]  /*0500*/  FFMA R20, R26, R9, R11 ;  /* 0x000000091a147223 */ /* 0x001fe2000000000b */
[C---:B------:R-:W-:Y:S01]  /*0510*/  IMAD.WIDE R10, R8.reuse, 0x4, R6 ;  /* 0x00000004080a7825 */ /* 0x040fe200078e0206 */
[----:B------:R-:W5:Y:S04]  /*0520*/  LDG.E R26, desc[UR12][R12.64+0x10] ;  /* 0x0000100c0c1a7981 */ /* 0x000f68000c1e1900 */
[----:B------:R2:W5:Y:S01]  /*0530*/  LDG.E R9, desc[UR12][R6.64] ;  /* 0x0000000c06097981 */ /* 0x000562000c1e1900 */
[----:B------:R-:W-:-:S03]  /*0540*/  IMAD.WIDE R22, R8, 0x4, R10 ;  /* 0x0000000408167825 */ /* 0x000fc600078e020a */
[----:B------:R-:W5:Y:S04]  /*0550*/  LDG.E R21, desc[UR12][R12.64+0x1c] ;  /* 0x00001c0c0c157981 */ /* 0x000f68000c1e1900 */
[----:B------:R-:W5:Y:S01]  /*0560*/  LDG.E R22, desc[UR12][R22.64] ;  /* 0x0000000c16167981 */ /* 0x000f62000c1e1900 */
[----:B--2---:R-:W-:-:S03]  /*0570*/  FFMA R6, R27, R28, R20 ;  /* 0x0000001c1b067223 */ /* 0x004fc60000000014 */
[----:B------:R-:W2:Y:S04]  /*0580*/  LDG.E R28, desc[UR12][R12.64+0x14] ;  /* 0x0000140c0c1c7981 */ /* 0x000ea8000c1e1900 */
[----:B------:R-:W2:Y:S04]  /*0590*/  LDG.E R27, desc[UR12][R10.64] ;  /* 0x0000000c0a1b7981 */ /* 0x000ea8000c1e1900 */
[----:B------:R0:W2:Y:S01]  /*05a0*/  LDG.E R20, desc[UR12][R12.64+0x18] ;  /* 0x0000180c0c147981 */ /* 0x0000a2000c1e1900 */
[----:B---3--:R-:W-:-:S04]  /*05b0*/  FFMA R14, R29, R14, R6 ;  /* 0x0000000e1d0e7223 */ /* 0x008fc80000000006 */
[----:B----4-:R-:W-:Y:S01]  /*05c0*/  FFMA R14, R25, R16, R14 ;  /* 0x00000010190e7223 */ /* 0x010fe2000000000e */
[----:B------:R-:W-:-:S03]  /*05d0*/  UIADD3 UR9, UPT, UPT, UR9, 0x10, URZ ;  /* 0x0000001009097890 */ /* 0x000fc6000fffe0ff */
[----:B-----5:R-:W-:Y:S01]  /*05e0*/  FFMA R14, R15, R18, R14 ;  /* 0x000000120f0e7223 */ /* 0x020fe2000000000e */
[----:B------:R-:W-:-:S03]  /*05f0*/  UISETP.NE.AND UP1, UPT, UR9, URZ, UPT ;  /* 0x000000ff0900728c */ /* 0x000fc6000bf25270 */
[----:B------:R-:W-:Y:S01]  /*0600*/  FFMA R19, R19, R24, R14 ;  /* 0x0000001813137223 */ /* 0x000fe2000000000e */
[----:B------:R-:W-:Y:S02]  /*0610*/  IADD3 R6, P0, PT, R12, 0x40, RZ ;  /* 0x000000400c067810 */ /* 0x000fe40007f1e0ff */
[----:B------:R-:W-:Y:S01]  /*0620*/  LEA R3, R8, R3, 0x4 ;  /* 0x0000000308037211 */ /* 0x000fe200078e20ff */
[----:B------:R-:W-:Y:S01]  /*0630*/  FFMA R17, R26, R17, R19 ;  /* 0x000000111a117223 */ /* 0x000fe20000000013 */
[----:B0-----:R-:W-:Y:S02]  /*0640*/  IADD3.X R13, PT, PT, RZ, R13, RZ, P0, !PT ;  /* 0x0000000dff0d7210 */ /* 0x001fe400007fe4ff */
[----:B------:R-:W-:Y:S01]  /*0650*/  LEA R5, R8, R5, 0x4 ;  /* 0x0000000508057211 */ /* 0x000fe200078e20ff */
[----:B--2---:R-:W-:-:S04]  /*0660*/  FFMA R9, R28, R9, R17 ;  /* 0x000000091c097223 */ /* 0x004fc80000000011 */
[----:B------:R-:W-:-:S04]  /*0670*/  FFMA R20, R20, R27, R9 ;  /* 0x0000001b14147223 */ /* 0x000fc80000000009 */
[----:B------:R-:W-:Y:S01]  /*0680*/  FFMA R28, R21, R22, R20 ;  /* 0x00000016151c7223 */ /* 0x000fe20000000014 */
[----:B------:R-:W-:Y:S06]  /*0690*/  BRA.U UP1, `(.L_x_77) ;  /* 0xfffffff901d87547 */ /* 0x000fec000b83ffff */
.L_x_76:
[----:B------:R-:W-:Y:S05]  /*06a0*/  BRA.U !UP0, `(.L_x_75) ;  /* 0x0000000508707547 */ /* 0x000fea000b800000 */
[----:B------:R-:W-:Y:S02]  /*06b0*/  UISETP.GE.U32.AND UP0, UPT, UR10, 0x8, UPT ;  /* 0x000000080a00788c */ /* 0x000fe4000bf06070 */
[----:B------:R-:W-:-:S04]  /*06c0*/  ULOP3.LUT UR6, UR7, 0x7, URZ, 0xc0, !UPT ;  /* 0x0000000707067892 */ /* 0x000fc8000f8ec0ff */
[----:B------:R-:W-:-:S03]  /*06d0*/  UISETP.NE.AND UP1, UPT, UR6, URZ, UPT ;  /* 0x000000ff0600728c */ /* 0x000fc6000bf25270 */
[----:B------:R-:W-:Y:S08]  /*06e0*/  BRA.U !UP0, `(.L_x_78) ;  /* 0x00000001089c7547 */ /* 0x000ff0000b800000 */
[----:B------:R-:W0:Y:S01]  /*06f0*/  LDC.64 R14, c[0x0][0x388] ;  /* 0x0000e200ff0e7b82 */ /* 0x000e220000000a00 */
[----:B------:R-:W-:-:S07]  /*0700*/  IADD3 R5, PT, PT, R2, R3, RZ ;  /* 0x0000000302057210 */ /* 0x000fce0007ffe0ff */
[----:B------:R-:W1:Y:S08]  /*0710*/  LDC R19, c[0x0][0x3a0] ;  /* 0x0000e800ff137b82 */ /* 0x000e700000000800 */
[----:B------:R-:W2:Y:S01]  /*0720*/  LDC.64 R6, c[0x0][0x380] ;  /* 0x0000e000ff067b82 */ /* 0x000ea20000000a00 */
[----:B0-----:R-:W-:-:S05]  /*0730*/  IMAD.WIDE R14, R5, 0x4, R14 ;  /* 0x00000004050e7825 */ /* 0x001fca00078e020e */
[----:B------:R0:W3:Y:S01]  /*0740*/  LDG.E R5, desc[UR12][R14.64] ;  /* 0x0000000c0e057981 */ /* 0x0000e2000c1e1900 */
[----:B-1----:R-:W-:-:S05]  /*0750*/  IMAD.WIDE R26, R19, 0x4, R14 ;  /* 0x00000004131a7825 */ /* 0x002fca00078e020e */
[----:B------:R-:W4:Y:S01]  /*0760*/  LDG.E R18, desc[UR12][R26.64] ;  /* 0x0000000c1a127981 */ /* 0x000f22000c1e1900 */
[----:B------:R-:W-:-:S04]  /*0770*/  IMAD.WIDE R16, R19, 0x4, R26 ;  /* 0x0000000413107825 */ /* 0x000fc800078e021a */
[----:B--2---:R-:W-:Y:S01]  /*0780*/  IMAD.WIDE.U32 R6, R4, 0x4, R6 ;  /* 0x0000000404067825 */ /* 0x004fe200078e0006 */
[----:B------:R1:W2:Y:S03]  /*0790*/  LDG.E R25, desc[UR12][R16.64] ;  /* 0x0000000c10197981 */ /* 0x0002a6000c1e1900 */
[C---:B------:R-:W-:Y:S01]  /*07a0*/  IMAD.WIDE R12, R19.reuse, 0x4, R16 ;  /* 0x00000004130c7825 */ /* 0x040fe200078e0210 */
[----:B------:R-:W3:Y:S04]  /*07b0*/  LDG.E R21, desc[UR12][R6.64] ;  /* 0x0000000c06157981 */ /* 0x000ee8000c1e1900 */
[----:B------:R-:W4:Y:S01]  /*07c0*/  LDG.E R23, desc[UR12][R6.64+0x4] ;  /* 0x0000040c06177981 */ /* 0x000f22000c1e1900 */
[----:B------:R-:W-:-:S03]  /*07d0*/  IMAD.WIDE R8, R19, 0x4, R12 ;  /* 0x0000000413087825 */ /* 0x000fc600078e020c */
[----:B------:R-:W2:Y:S01]  /*07e0*/  LDG.E R20, desc[UR12][R6.64+0x8] ;  /* 0x0000080c06147981 */ /* 0x000ea2000c1e1900 */
[----:B------:R-:W-:-:S03]  /*07f0*/  IMAD.WIDE R10, R19, 0x4, R8 ;  /* 0x00000004130a7825 */ /* 0x000fc600078e0208 */
[----:B------:R-:W5:Y:S04]  /*0800*/  LDG.E R13, desc[UR12][R12.64] ;  /* 0x0000000c0c0d7981 */ /* 0x000f68000c1e1900 */
[----:B------:R-:W5:Y:S01]  /*0810*/  LDG.E R22, desc[UR12][R6.64+0xc] ;  /* 0x00000c0c06167981 */ /* 0x000f62000c1e1900 */
[----:B0-----:R-:W-:-:S03]  /*0820*/  IMAD.WIDE R14, R19, 0x4, R10 ;  /* 0x00000004130e7825 */ /* 0x001fc600078e020a */
[----:B------:R-:W5:Y:S04]  /*0830*/  LDG.E R9, desc[UR12][R8.64] ;  /* 0x0000000c08097981 */ /* 0x000f68000c1e1900 */
[----:B------:R-:W5:Y:S01]  /*0840*/  LDG.E R24, desc[UR12][R6.64+0x10] ;  /* 0x0000100c06187981 */ /* 0x000f62000c1e1900 */
[----:B-1----:R-:W-:-:S03]  /*0850*/  IMAD.WIDE R16, R19, 0x4, R14 ;  /* 0x0000000413107825 */ /* 0x002fc600078e020e */
[----:B------:R-:W5:Y:S04]  /*0860*/  LDG.E R10, desc[UR12][R10.64] ;  /* 0x0000000c0a0a7981 */ /* 0x000f68000c1e1900 */
[----:B------:R-:W5:Y:S04]  /*0870*/  LDG.E R27, desc[UR12][R6.64+0x14] ;  /* 0x0000140c061b7981 */ /* 0x000f68000c1e1900 */
[----:B------:R-:W5:Y:S04]  /*0880*/  LDG.E R26, desc[UR12][R14.64] ;  /* 0x0000000c0e1a7981 */ /* 0x000f68000c1e1900 */
[----:B------:R-:W5:Y:S04]  /*0890*/  LDG.E R29, desc[UR12][R6.64+0x18] ;  /* 0x0000180c061d7981 */ /* 0x000f68000c1e1900 */
[----:B------:R-:W5:Y:S04]  /*08a0*/  LDG.E R12, desc[UR12][R6.64+0x1c] ;  /* 0x00001c0c060c7981 */ /* 0x000f68000c1e1900 */
[----:B------:R-:W5:Y:S01]  /*08b0*/  LDG.E R16, desc[UR12][R16.64] ;  /* 0x0000000c10107981 */ /* 0x000f62000c1e1900 */
[----:B------:R-:W-:-:S02]  /*08c0*/  LEA R3, R19, R3, 0x3 ;  /* 0x0000000313037211 */ /* 0x000fc400078e18ff */
[----:B------:R-:W-:Y:S01]  /*08d0*/  IADD3 R4, PT, PT, R4, 0x8, RZ ;  /* 0x0000000804047810 */ /* 0x000fe20007ffe0ff */
[----:B---3--:R-:W-:-:S04]  /*08e0*/  FFMA R28, R21, R5, R28 ;  /* 0x00000005151c7223 */ /* 0x008fc8000000001c */
[----:B----4-:R-:W-:-:S04]  /*08f0*/  FFMA R23, R23, R18, R28 ;  /* 0x0000001217177223 */ /* 0x010fc8000000001c */
[----:B--2---:R-:W-:-:S04]  /*0900*/  FFMA R23, R20, R25, R23 ;  /* 0x0000001914177223 */ /* 0x004fc80000000017 */
[----:B-----5:R-:W-:-:S04]  /*0910*/  FFMA R13, R22, R13, R23 ;  /* 0x0000000d160d7223 */ /* 0x020fc80000000017 */
[----:B------:R-:W-:-:S04]  /*0920*/  FFMA R24, R24, R9, R13 ;  /* 0x0000000918187223 */ /* 0x000fc8000000000d */
[----:B------:R-:W-:-:S04]  /*0930*/  FFMA R10, R27, R10, R24 ;  /* 0x0000000a1b0a7223 */ /* 0x000fc80000000018 */
[----:B------:R-:W-:-:S04]  /*0940*/  FFMA R29, R29, R26, R10 ;  /* 0x0000001a1d1d7223 */ /* 0x000fc8000000000a */
[----:B------:R-:W-:-:S07]  /*0950*/  FFMA R28, R12, R16, R29 ;  /* 0x000000100c1c7223 */ /* 0x000fce000000001d */
.L_x_78:
        /* <DEDUP_REMOVED lines=9> */
[----:B0-----:R-:W-:-:S04]  /*09f0*/  IMAD.WIDE R12, R13, 0x4, R10 ;  /* 0x000000040d0c7825 */ /* 0x001fc800078e020a */
[----:B-1----:R-:W-:Y:S02]  /*0a00*/  IMAD.WIDE R14, R8, 0x4, R12 ;  /* 0x00000004080e7825 */ /* 0x002fe400078e020c */
[----:B------:R-:W3:Y:S02]  /*0a10*/  LDG.E R12, desc[UR12][R12.64] ;  /* 0x0000000c0c0c7981 */ /* 0x000ee4000c1e1900 */
[----:B--2---:R-:W-:-:S04]  /*0a20*/  IMAD.WIDE.U32 R6, R4, 0x4, R6 ;  /* 0x0000000404067825 */ /* 0x004fc800078e0006 */
[C---:B------:R-:W-:Y:S01]  /*0a30*/  IMAD.WIDE R16, R8.reuse, 0x4, R14 ;  /* 0x0000000408107825 */ /* 0x040fe200078e020e */
[----:B------:R-:W3:Y:S04]  /*0a40*/  LDG.E R5, desc[UR12][R6.64] ;  /* 0x0000000c06057981 */ /* 0x000ee8000c1e1900 */
[----:B------:R-:W2:Y:S01]  /*0a50*/  LDG.E R14, desc[UR12][R14.64] ;  /* 0x0000000c0e0e7981 */ /* 0x000ea2000c1e1900 */
[----:B------:R-:W-:-:S03]  /*0a60*/  IMAD.WIDE R10, R8, 0x4, R16 ;  /* 0x00000004080a7825 */ /* 0x000fc600078e0210 */
[----:B------:R-:W2:Y:S04]  /*0a70*/  LDG.E R18, desc[UR12][R6.64+0x4] ;  /* 0x0000040c06127981 */ /* 0x000ea8000c1e1900 */
[----:B------:R-:W4:Y:S04]  /*0a80*/  LDG.E R9, desc[UR12][R16.64] ;  /* 0x0000000c10097981 */ /* 0x000f28000c1e1900 */
[----:B------:R-:W4:Y:S04]  /*0a90*/  LDG.E R20, desc[UR12][R6.64+0x8] ;  /* 0x0000080c06147981 */ /* 0x000f28000c1e1900 */
[----:B------:R-:W5:Y:S04]  /*0aa0*/  LDG.E R22, desc[UR12][R6.64+0xc] ;  /* 0x00000c0c06167981 */ /* 0x000f68000c1e1900 */
[----:B------:R-:W5:Y:S01]  /*0ab0*/  LDG.E R10, desc[UR12][R10.64] ;  /* 0x0000000c0a0a7981 */ /* 0x000f62000c1e1900 */
[----:B------:R-:W-:-:S02]  /*0ac0*/  LEA R3, R8, R3, 0x2 ;  /* 0x0000000308037211 */ /* 0x000fc400078e10ff */
[----:B------:R-:W-:Y:S01]  /*0ad0*/  IADD3 R4, PT, PT, R4, 0x4, RZ ;  /* 0x0000000404047810 */ /* 0x000fe20007ffe0ff */
[----:B---3--:R-:W-:-:S04]  /*0ae0*/  FFMA R5, R5, R12, R28 ;  /* 0x0000000c05057223 */ /* 0x008fc8000000001c */
[----:B--2---:R-:W-:-:S04]  /*0af0*/  FFMA R5, R18, R14, R5 ;  /* 0x0000000e12057223 */ /* 0x004fc80000000005 */
[----:B----4-:R-:W-:-:S04]  /*0b00*/  FFMA R5, R20, R9, R5 ;  /* 0x0000000914057223 */ /* 0x010fc80000000005 */
[----:B-----5:R-:W-:-:S07]  /*0b10*/  FFMA R28, R22, R10, R5 ;  /* 0x0000000a161c7223 */ /* 0x020fce0000000005 */
.L_x_79:
[----:B------:R-:W-:Y:S05]  /*0b20*/  BRA.U !UP1, `(.L_x_75) ;  /* 0x0000000109507547 */ /* 0x000fea000b800000 */
[----:B------:R-:W0:Y:S01]  /*0b30*/  LDC.64 R8, c[0x0][0x380] ;  /* 0x0000e000ff087b82 */ /* 0x000e220000000a00 */
[----:B------:R-:W-:Y:S01]  /*0b40*/  IADD3 R3, PT, PT, R0, UR4, R3 ;  /* 0x0000000400037c10 */ /* 0x000fe2000fffe003 */
[----:B------:R-:W1:Y:S01]  /*0b50*/  LDCU UR6, c[0x0][0x3a0] ;  /* 0x00007400ff0677ac */ /* 0x000e620008000800 */
[----:B------:R-:W-:-:S05]  /*0b60*/  UIADD3 UR5, UPT, UPT, -UR5, URZ, URZ ;  /* 0x000000ff05057290 */ /* 0x000fca000fffe1ff */
[----:B------:R-:W2:Y:S01]  /*0b70*/  LDC.64 R6, c[0x0][0x388] ;  /* 0x0000e200ff067b82 */ /* 0x000ea20000000a00 */
[----:B0-----:R-:W-:-:S03]  /*0b80*/  IMAD.WIDE.U32 R4, R4, 0x4, R8 ;  /* 0x0000000404047825 */ /* 0x001fc600078e0008 */
[----:B------:R-:W-:Y:S02]  /*0b90*/  MOV R0, R4 ;  /* 0x0000000400007202 */ /* 0x000fe40000000f00 */
[----:B-1----:R-:W-:-:S07]  /*0ba0*/  MOV R11, R5 ;  /* 0x00000005000b7202 */ /* 0x002fce0000000f00 */
.L_x_80:
[----:B--2---:R-:W-:Y:S01]  /*0bb0*/  IMAD.WIDE R4, R3, 0x4, R6 ;  /* 0x0000000403047825 */ /* 0x004fe200078e0206 */
[----:B------:R-:W-:Y:S02]  /*0bc0*/  MOV R9, R11 ;  /* 0x0000000b00097202 */ /* 0x000fe40000000f00 */
[----:B------:R-:W-:-:S03]  /*0bd0*/  MOV R8, R0 ;  /* 0x0000000000087202 */ /* 0x000fc60000000f00 */
[----:B------:R-:W2:Y:S04]  /*0be0*/  LDG.E R4, desc[UR12][R4.64] ;  /* 0x0000000c04047981 */ /* 0x000ea8000c1e1900 */
[----:B------:R-:W2:Y:S01]  /*0bf0*/  LDG.E R9, desc[UR12][R8.64] ;  /* 0x0000000c08097981 */ /* 0x000ea2000c1e1900 */
[----:B------:R-:W-:Y:S01]  /*0c00*/  UIADD3 UR5, UPT, UPT, UR5, 0x1, URZ ;  /* 0x0000000105057890 */ /* 0x000fe2000fffe0ff */
[----:B------:R-:W-:Y:S02]  /*0c10*/  IADD3 R0, P0, PT, R0, 0x4, RZ ;  /* 0x0000000400007810 */ /* 0x000fe40007f1e0ff */
[----:B------:R-:W-:Y:S01]  /*0c20*/  IADD3 R3, PT, PT, R3, UR6, RZ ;  /* 0x0000000603037c10 */ /* 0x000fe2000fffe0ff */
[----:B------:R-:W-:Y:S01]  /*0c30*/  UISETP.NE.AND UP0, UPT, UR5, URZ, UPT ;  /* 0x000000ff0500728c */ /* 0x000fe2000bf05270 */
[----:B------:R-:W-:Y:S01]  /*0c40*/  IADD3.X R11, PT, PT, RZ, R11, RZ, P0, !PT ;  /* 0x0000000bff0b7210 */ /* 0x000fe200007fe4ff */
[----:B--2---:R-:W-:-:S07]  /*0c50*/  FFMA R28, R9, R4, R28 ;  /* 0x00000004091c7223 */ /* 0x004fce000000001c */
[----:B------:R-:W-:Y:S05]  /*0c60*/  BRA.U UP0, `(.L_x_80) ;  /* 0xfffffffd00d07547 */ /* 0x000fea000b83ffff */
.L_x_75:
[----:B------:R-:W-:Y:S01]  /*0c70*/  MOV R3, 0x3bbb989d ;  /* 0x3bbb989d00037802 */ /* 0x000fe20000000f00 */
[----:B------:R-:W-:Y:S01]  /*0c80*/  BSSY.RECONVERGENT B0, `(.L_x_81) ;  /* 0x0000015000007945 */ /* 0x000fe20003800200 */
[----:B------:R-:W-:-:S03]  /*0c90*/  MOV R5, 0x437c0000 ;  /* 0x437c000000057802 */ /* 0x000fc60000000f00 */
[----:B------:R-:W-:-:S04]  /*0ca0*/  FFMA.SAT R0, R28, -R3, 0.5 ;  /* 0x3f0000001c007423 */ /* 0x000fc80000002803 */
[----:B------:R-:W-:-:S04]  /*0cb0*/  FFMA.RM R0, R0, R5, 12582913 ;  /* 0x4b40000100007423 */ /* 0x000fc80000004005 */
[C---:B------:R-:W-:Y:S01]  /*0cc0*/  FADD R3, R0.reuse, -12583039 ;  /* 0xcb40007f00037421 */ /* 0x040fe20000000000 */
[----:B------:R-:W-:-:S03]  /*0cd0*/  SHF.L.U32 R0, R0, 0x17, RZ ;  /* 0x0000001700007819 */ /* 0x000fc600000006ff */
[----:B------:R-:W-:-:S04]  /*0ce0*/  FFMA R3, R28, -1.4426950216293334961, -R3 ;  /* 0xbfb8aa3b1c037823 */ /* 0x000fc80000000803 */
[----:B------:R-:W-:-:S06]  /*0cf0*/  FFMA R3, R28, -1.925963033500011079e-08, R3 ;  /* 0xb2a570601c037823 */ /* 0x000fcc0000000003 */
[----:B------:R-:W0:Y:S02]  /*0d00*/  MUFU.EX2 R3, R3 ;  /* 0x0000000300037308 */ /* 0x000e240000000800 */
[----:B0-----:R-:W-:-:S05]  /*0d10*/  FFMA R5, R0, R3, 1 ;  /* 0x3f80000000057423 */ /* 0x001fca0000000003 */
[----:B------:R-:W-:-:S04]  /*0d20*/  IADD3 R0, PT, PT, R5, 0x1800000, RZ ;  /* 0x0180000005007810 */ /* 0x000fc80007ffe0ff */
[----:B------:R-:W-:-:S04]  /*0d30*/  LOP3.LUT R0, R0, 0x7f800000, RZ, 0xc0, !PT ;  /* 0x7f80000000007812 */ /* 0x000fc800078ec0ff */
[----:B------:R-:W-:-:S13]  /*0d40*/  ISETP.GT.U32.AND P0, PT, R0, 0x1ffffff, PT ;  /* 0x01ffffff0000780c */ /* 0x000fda0003f04070 */
[----:B------:R-:W-:Y:S05]  /*0d50*/  @P0 BRA `(.L_x_82) ;  /* 0x00000000000c0947 */ /* 0x000fea0003800000 */
[----:B------:R-:W-:-:S07]  /*0d60*/  MOV R4, 0xd80 ;  /* 0x00000d8000047802 */ /* 0x000fce0000000f00 */
[----:B------:R-:W-:Y:S05]  /*0d70*/  CALL.REL.NOINC `($__internal_0_$__cuda_sm20_rcp_rn_f32_slowpath) ;  /* 0x0000000000407944 */ /* 0x000fea0003c00000 */
[----:B------:R-:W-:Y:S05]  /*0d80*/  BRA `(.L_x_83) ;  /* 0x0000000000107947 */ /* 0x000fea0003800000 */
.L_x_82:
[----:B------:R-:W0:Y:S02]  /*0d90*/  MUFU.RCP R0, R5 ;  /* 0x0000000500007308 */ /* 0x000e240000001000 */
[----:B0-----:R-:W-:-:S04]  /*0da0*/  FFMA R3, R5, R0, -1 ;  /* 0xbf80000005037423 */ /* 0x001fc80000000000 */
[----:B------:R-:W-:-:S04]  /*0db0*/  FADD.FTZ R3, -R3, -RZ ;  /* 0x800000ff03037221 */ /* 0x000fc80000010100 */
[----:B------:R-:W-:-:S07]  /*0dc0*/  FFMA R0, R0, R3, R0 ;  /* 0x0000000300007223 */ /* 0x000fce0000000000 */
.L_x_83:
[----:B------:R-:W-:Y:S05]  /*0dd0*/  BSYNC.RECONVERGENT B0 ;  /* 0x0000000000007941 */ /* 0x000fea0003800200 */
.L_x_81:
[----:B------:R-:W0:Y:S02]  /*0de0*/  LDC.64 R4, c[0x0][0x390] ;  /* 0x0000e400ff047b82 */ /* 0x000e240000000a00 */
[----:B0-----:R-:W-:-:S06]  /*0df0*/  IMAD.WIDE R2, R2, 0x4, R4 ;  /* 0x0000000402027825 */ /* 0x001fcc00078e0204 */
[----:B------:R-:W2:Y:S01]  /*0e00*/  LDG.E R3, desc[UR12][R2.64] ;  /* 0x0000000c02037981 */ /* 0x000ea2000c1e1900 */
[----:B------:R-:W-:-:S04]  /*0e10*/  FSET.BF.GT.AND R0, R0, 0.5, PT ;  /* 0x3f0000000000780a */ /* 0x000fc80003804000 */
[----:B--2---:R-:W-:-:S13]  /*0e20*/  FSETP.NEU.AND P0, PT, R0, R3, PT ;  /* 0x000000030000720b */ /* 0x004fda0003f0d000 */
[----:B------:R-:W-:Y:S05]  /*0e30*/  @P0 EXIT ;  /* 0x000000000000094d */ /* 0x000fea0003800000 */
[----:B------:R-:W0:Y:S01]  /*0e40*/  LDC.64 R2, c[0x0][0x3b0] ;  /* 0x0000ec00ff027b82 */ /* 0x000e220000000a00 */
[----:B------:R-:W-:-:S05]  /*0e50*/  HFMA2 R5, -RZ, RZ, 1.875, 0 ;  /* 0x3f800000ff057431 */ /* 0x000fca00000001ff */
[----:B0-----:R-:W-:Y:S01]  /*0e60*/  REDG.E.ADD.F32.FTZ.RN.STRONG.GPU desc[UR12][R2.64], R5 ;  /* 0x00000005020079a6 */ /* 0x001fe2000c12f30c */
[----:B------:R-:W-:Y:S05]  /*0e70*/  EXIT ;  /* 0x000000000000794d */ /* 0x000fea0003800000 */
        .weak           $__internal_0_$__cuda_sm20_rcp_rn_f32_slowpath
        .type           $__internal_0_$__cuda_sm20_rcp_rn_f32_slowpath,@function
        .size           $__internal_0_$__cuda_sm20_rcp_rn_f32_slowpath,(.L_x_150 - $__internal_0_$__cuda_sm20_rcp_rn_f32_slowpath)
$__internal_0_$__cuda_sm20_rcp_rn_f32_slowpath:
[----:B------:R-:W-:Y:S01]  /*0e80*/  SHF.L.U32 R0, R5, 0x1, RZ ;  /* 0x0000000105007819 */ /* 0x000fe200000006ff */
[----:B------:R-:W-:Y:S03]  /*0e90*/  BSSY.RECONVERGENT B1, `(.L_x_84) ;  /* 0x0000031000017945 */ /* 0x000fe60003800200 */
[----:B------:R-:W-:Y:S02]  /*0ea0*/  SHF.R.U32.HI R9, RZ, 0x18, R0 ;  /* 0x00000018ff097819 */ /* 0x000fe40000011600 */
[----:B------:R-:W-:Y:S02]  /*0eb0*/  MOV R0, R5 ;  /* 0x0000000500007202 */ /* 0x000fe40000000f00 */
[----:B------:R-:W-:-:S13]  /*0ec0*/  ISETP.NE.U32.AND P0, PT, R9, RZ, PT ;  /* 0x000000ff0900720c */ /* 0x000fda0003f05070 */
[----:B------:R-:W-:Y:S05]  /*0ed0*/  @P0 BRA `(.L_x_85) ;  /* 0x0000000000280947 */ /* 0x000fea0003800000 */
[----:B------:R-:W-:-:S04]  /*0ee0*/  SHF.L.U32 R3, R0, 0x1, RZ ;  /* 0x0000000100037819 */ /* 0x000fc800000006ff */
[----:B------:R-:W-:-:S13]  /*0ef0*/  ISETP.NE.AND P0, PT, R3, RZ, PT ;  /* 0x000000ff0300720c */ /* 0x000fda0003f05270 */
[----:B------:R-:W-:Y:S01]  /*0f00*/  @P0 FFMA R6, R0, 1.84467440737095516160e+19, RZ ;  /* 0x5f80000000060823 */ /* 0x000fe200000000ff */
[----:B------:R-:W-:Y:S08]  /*0f10*/  @!P0 MUFU.RCP R5, R0 ;  /* 0x0000000000058308 */ /* 0x000ff00000001000 */
[----:B------:R-:W0:Y:S02]  /*0f20*/  @P0 MUFU.RCP R3, R6 ;  /* 0x0000000600030308 */ /* 0x000e240000001000 */
[----:B0-----:R-:W-:-:S04]  /*0f30*/  @P0 FFMA R7, R6, R3, -1 ;  /* 0xbf80000006070423 */ /* 0x001fc80000000003 */
[----:B------:R-:W-:-:S04]  /*0f40*/  @P0 FADD.FTZ R8, -R7, -RZ ;  /* 0x800000ff07080221 */ /* 0x000fc80000010100 */
[----:B------:R-:W-:-:S04]  /*0f50*/  @P0 FFMA R3, R3, R8, R3 ;  /* 0x0000000803030223 */ /* 0x000fc80000000003 */
[----:B------:R-:W-:Y:S01]  /*0f60*/  @P0 FFMA R5, R3, 1.84467440737095516160e+19, RZ ;  /* 0x5f80000003050823 */ /* 0x000fe200000000ff */
[----:B------:R-:W-:Y:S06]  /*0f70*/  BRA `(.L_x_86) ;  /* 0x0000000000887947 */ /* 0x000fec0003800000 */
.L_x_85:
[----:B------:R-:W-:-:S04]  /*0f80*/  IADD3 R11, PT, PT, R9, -0xfd, RZ ;  /* 0xffffff03090b7810 */ /* 0x000fc80007ffe0ff */
[----:B------:R-:W-:-:S13]  /*0f90*/  ISETP.GT.U32.AND P0, PT, R11, 0x1, PT ;  /* 0x000000010b00780c */ /* 0x000fda0003f04070 */
[----:B------:R-:W-:Y:S05]  /*0fa0*/  @P0 BRA `(.L_x_87) ;  /* 0x0000000000780947 */ /* 0x000fea0003800000 */
[----:B------:R-:W-:Y:S01]  /*0fb0*/  LOP3.LUT R3, R0, 0x7fffff, RZ, 0xc0, !PT ;  /* 0x007fffff00037812 */ /* 0x000fe200078ec0ff */
[----:B------:R-:W-:-:S03]  /*0fc0*/  HFMA2 R8, -RZ, RZ, 0, 1.78813934326171875e-07 ;  /* 0x00000003ff087431 */ /* 0x000fc600000001ff */
[----:B------:R-:W-:-:S04]  /*0fd0*/  LOP3.LUT R3, R3, 0x3f800000, RZ, 0xfc, !PT ;  /* 0x3f80000003037812 */ /* 0x000fc800078efcff */
[----:B------:R-:W0:Y:S01]  /*0fe0*/  MUFU.RCP R6, R3 ;  /* 0x0000000300067308 */ /* 0x000e220000001000 */
[----:B------:R-:W-:Y:S01]  /*0ff0*/  SHF.L.U32 R8, R8, R11, RZ ;  /* 0x0000000b08087219 */ /* 0x000fe200000006ff */
[----:B0-----:R-:W-:-:S04]  /*1000*/  FFMA R5, R3, R6, -1 ;  /* 0xbf80000003057423 */ /* 0x001fc80000000006 */
[----:B------:R-:W-:-:S04]  /*1010*/  FADD.FTZ R5, -R5, -RZ ;  /* 0x800000ff05057221 */ /* 0x000fc80000010100 */
[CCC-:B------:R-:W-:Y:S01]  /*1020*/  FFMA.RM R7, R6.reuse, R5.reuse, R6.reuse ;  /* 0x0000000506077223 */ /* 0x1c0fe20000004006 */
[----:B------:R-:W-:-:S04]  /*1030*/  FFMA.RP R6, R6, R5, R6 ;  /* 0x0000000506067223 */ /* 0x000fc80000008006 */
[C---:B------:R-:W-:Y:S02]  /*1040*/  LOP3.LUT R5, R7.reuse, 0x7fffff, RZ, 0xc0, !PT ;  /* 0x007fffff07057812 */ /* 0x040fe400078ec0ff */
[----:B------:R-:W-:Y:S02]  /*1050*/  FSETP.NEU.FTZ.AND P0, PT, R7, R6, PT ;  /* 0x000000060700720b */ /* 0x000fe40003f1d000 */
[----:B------:R-:W-:Y:S02]  /*1060*/  LOP3.LUT R5, R5, 0x800000, RZ, 0xfc, !PT ;  /* 0x0080000005057812 */ /* 0x000fe400078efcff */
[----:B------:R-:W-:Y:S02]  /*1070*/  SEL R6, RZ, 0xffffffff, !P0 ;  /* 0xffffffffff067807 */ /* 0x000fe40004000000 */
[----:B------:R-:W-:Y:S02]  /*1080*/  LOP3.LUT R8, R8, R5, RZ, 0xc0, !PT ;  /* 0x0000000508087212 */ /* 0x000fe400078ec0ff */
[----:B------:R-:W-:-:S02]  /*1090*/  IADD3 R6, PT, PT, -R6, RZ, RZ ;  /* 0x000000ff06067210 */ /* 0x000fc40007ffe1ff */
[-C--:B------:R-:W-:Y:S02]  /*10a0*/  SHF.R.U32.HI R8, RZ, R11.reuse, R8 ;  /* 0x0000000bff087219 */ /* 0x080fe40000011608 */
[----:B------:R-:W-:Y:S02]  /*10b0*/  LOP3.LUT P1, RZ, R6, R11, R5, 0xf8, !PT ;  /* 0x0000000b06ff7212 */ /* 0x000fe4000782f805 */
[C---:B------:R-:W-:Y:S02]  /*10c0*/  LOP3.LUT P0, RZ, R8.reuse, 0x1, RZ, 0xc0, !PT ;  /* 0x0000000108ff7812 */ /* 0x040fe4000780c0ff */
[----:B------:R-:W-:Y:S02]  /*10d0*/  LOP3.LUT P2, RZ, R8, 0x2, RZ, 0xc0, !PT ;  /* 0x0000000208ff7812 */ /* 0x000fe4000784c0ff */
[----:B------:R-:W-:Y:S02]  /*10e0*/  IADD3 R6, PT, PT, R9, -0xfc, RZ ;  /* 0xffffff0409067810 */ /* 0x000fe40007ffe0ff */
[----:B------:R-:W-:-:S02]  /*10f0*/  PLOP3.LUT P0, PT, P0, P1, P2, 0xe0, 0x0 ;  /* 0x000000000000781c */ /* 0x000fc40000703c20 */
[----:B------:R-:W-:Y:S02]  /*1100*/  LOP3.LUT P1, RZ, R0, 0x7fffff, RZ, 0xc0, !PT ;  /* 0x007fffff00ff7812 */ /* 0x000fe4000782c0ff */
[----:B------:R-:W-:Y:S02]  /*1110*/  SEL R3, RZ, 0x1, !P0 ;  /* 0x00000001ff037807 */ /* 0x000fe40004000000 */
[----:B------:R-:W-:Y:S02]  /*1120*/  SHF.R.U32.HI R5, RZ, R6, R5 ;  /* 0x00000006ff057219 */ /* 0x000fe40000011605 */
[----:B------:R-:W-:-:S04]  /*1130*/  IADD3 R3, PT, PT, -R3, RZ, RZ ;  /* 0x000000ff03037210 */ /* 0x000fc80007ffe1ff */
[----:B------:R-:W-:-:S13]  /*1140*/  ISETP.GE.AND P0, PT, R3, RZ, PT ;  /* 0x000000ff0300720c */ /* 0x000fda0003f06270 */
[----:B------:R-:W-:-:S04]  /*1150*/  @!P0 IADD3 R5, PT, PT, R5, 0x1, RZ ;  /* 0x0000000105058810 */ /* 0x000fc80007ffe0ff */
[----:B------:R-:W-:-:S04]  /*1160*/  @!P1 SHF.L.U32 R5, R5, 0x1, RZ ;  /* 0x0000000105059819 */ /* 0x000fc800000006ff */
[----:B------:R-:W-:Y:S01]  /*1170*/  LOP3.LUT R5, R5, 0x80000000, R0, 0xf8, !PT ;  /* 0x8000000005057812 */ /* 0x000fe200078ef800 */
[----:B------:R-:W-:Y:S06]  /*1180*/  BRA `(.L_x_86) ;  /* 0x0000000000047947 */ /* 0x000fec0003800000 */
.L_x_87:
[----:B------:R0:W1:Y:S02]  /*1190*/  MUFU.RCP R5, R0 ;  /* 0x0000000000057308 */ /* 0x0000640000001000 */
.L_x_86:
[----:B------:R-:W-:Y:S05]  /*11a0*/  BSYNC.RECONVERGENT B1 ;  /* 0x0000000000017941 */ /* 0x000fea0003800200 */
.L_x_84:
[----:B01----:R-:W-:Y:S01]  /*11b0*/  MOV R0, R5 ;  /* 0x0000000500007202 */ /* 0x003fe20000000f00 */
[----:B------:R-:W-:-:S04]  /*11c0*/  HFMA2 R5, -RZ, RZ, 0, 0 ;  /* 0x00000000ff057431 */ /* 0x000fc800000001ff */
[----:B------:R-:W-:Y:S05]  /*11d0*/  RET.REL.NODEC R4 `(_Z14evaluate_modelPfS_S_S_iiiS_) ;  /* 0xffffffec04887950 */ /* 0x000fea0003c3ffff */
.L_x_88:
        /* <DEDUP_REMOVED lines=10> */
.L_x_150:


//--------------------- .text._Z17uncoalescedKernelPfS_S_S_iii --------------------------
	.section	.text._Z17uncoalescedKernelPfS_S_S_iii,"ax",@progbits
	.align	128
        .global         _Z17uncoalescedKernelPfS_S_S_iii
        .type           _Z17uncoalescedKernelPfS_S_S_iii,@function
        .size           _Z17uncoalescedKernelPfS_S_S_iii,(.L_x_151 - _Z17uncoalescedKernelPfS_S_S_iii)
        .other          _Z17uncoalescedKernelPfS_S_S_iii,@"STO_CUDA_ENTRY STV_DEFAULT"
_Z17uncoalescedKernelPfS_S_S_iii:
.text._Z17uncoalescedKernelPfS_S_S_iii:
[----:B------:R-:W-:Y:S01]  /*0000*/  LDC R1, c[0x0][0x37c] ;  /* 0x0000df00ff017b82 */ /* 0x000fe20000000800 */
[----:B------:R-:W0:Y:S07]  /*0010*/  S2R R3, SR_TID.X ;  /* 0x0000000000037919 */ /* 0x000e2e0000002100 */
[----:B------:R-:W0:Y:S01]  /*0020*/  S2UR UR4, SR_CTAID.X ;  /* 0x00000000000479c3 */ /* 0x000e220000002500 */
[----:B------:R-:W1:Y:S01]  /*0030*/  LDCU UR8, c[0x0][0x3a8] ;  /* 0x00007500ff0877ac */ /* 0x000e620008000800 */
[----:B------:R-:W2:Y:S06]  /*0040*/  LDCU UR5, c[0x0][0x3a4] ;  /* 0x00007480ff0577ac */ /* 0x000eac0008000800 */
[----:B------:R-:W0:Y:S02]  /*0050*/  LDC R6, c[0x0][0x360] ;  /* 0x0000d800ff067b82 */ /* 0x000e240000000800 */
[----:B0-----:R-:W-:-:S04]  /*0060*/  IMAD R6, R6, UR4, R3 ;  /* 0x0000000406067c24 */ /* 0x001fc8000f8e0203 */
[----:B-1----:R-:W-:-:S05]  /*0070*/  IMAD R0, R6, UR8, RZ ;  /* 0x0000000806007c24 */ /* 0x002fca000f8e02ff */
[----:B--2---:R-:W-:-:S13]  /*0080*/  ISETP.GE.AND P0, PT, R0, UR5, PT ;  /* 0x0000000500007c0c */ /* 0x004fda000bf06270 */
[----:B------:R-:W-:Y:S05]  /*0090*/  @P0 EXIT ;  /* 0x000000000000094d */ /* 0x000fea0003800000 */
[----:B------:R-:W-:Y:S01]  /*00a0*/  UISETP.GE.AND UP0, UPT, UR8, 0x1, UPT ;  /* 0x000000010800788c */ /* 0x000fe2000bf06270 */
[----:B------:R-:W-:Y:S01]  /*00b0*/  HFMA2 R14, -RZ, RZ, 0, 0 ;  /* 0x00000000ff0e7431 */ /* 0x000fe200000001ff */
[----:B------:R-:W0:Y:S07]  /*00c0*/  LDCU.64 UR16, c[0x0][0x358] ;  /* 0x00006b00ff1077ac */ /* 0x000e2e0008000a00 */
[----:B------:R-:W-:Y:S05]  /*00d0*/  BRA.U !UP0, `(.L_x_89) ;  /* 0x0000000908647547 */ /* 0x000fea000b800000 */
[----:B------:R-:W-:Y:S01]  /*00e0*/  UISETP.GE.U32.AND UP1, UPT, UR8, 0x10, UPT ;  /* 0x000000100800788c */ /* 0x000fe2000bf26070 */
[----:B------:R-:W-:Y:S01]  /*00f0*/  MOV R14, RZ ;  /* 0x000000ff000e7202 */ /* 0x000fe20000000f00 */
[----:B------:R-:W-:Y:S01]  /*0100*/  ULOP3.LUT UR9, UR8, 0xf, URZ, 0xc0, !UPT ;  /* 0x0000000f08097892 */ /* 0x000fe2000f8ec0ff */
[----:B------:R-:W-:-:S03]  /*0110*/  IMAD.MOV.U32 R9, RZ, RZ, RZ ;  /* 0x000000ffff097224 */ /* 0x000fc600078e00ff */
[----:B------:R-:W-:-:S03]  /*0120*/  UISETP.NE.AND UP0, UPT, UR9, URZ, UPT ;  /* 0x000000ff0900728c */ /* 0x000fc6000bf05270 */
[----:B------:R-:W-:Y:S08]  /*0130*/  BRA.U !UP1, `(.L_x_90) ;  /* 0x0000000509147547 */ /* 0x000ff0000b800000 */
[----:B------:R-:W1:Y:S01]  /*0140*/  LDCU.128 UR12, c[0x0][0x380] ;  /* 0x00007000ff0c77ac */ /* 0x000e620008000c00 */
[----:B------:R-:W-:Y:S01]  /*0150*/  MOV R14, RZ ;  /* 0x000000ff000e7202 */ /* 0x000fe20000000f00 */
[----:B------:R-:W-:Y:S01]  /*0160*/  IMAD.MOV.U32 R7, RZ, RZ, R0 ;  /* 0x000000ffff077224 */ /* 0x000fe200078e0000 */
[----:B------:R-:W-:-:S04]  /*0170*/  ULOP3.LUT UR10, UR8, 0x7ffffff0, URZ, 0xc0, !UPT ;  /* 0x7ffffff0080a7892 */ /* 0x000fc8000f8ec0ff */
[----:B------:R-:W-:Y:S02]  /*0180*/  UIADD3 UR11, UPT, UPT, -UR10, URZ, URZ ;  /* 0x000000ff0a0b7290 */ /* 0x000fe4000fffe1ff */
[----:B------:R-:W-:Y:S01]  /*0190*/  MOV R9, UR10 ;  /* 0x0000000a00097c02 */ /* 0x000fe20008000f00 */
[----:B-1----:R-:W-:Y:S02]  /*01a0*/  UIADD3 UR6, UP1, UPT, UR12, 0x20, URZ ;  /* 0x000000200c067890 */ /* 0x002fe4000ff3e0ff */
[----:B------:R-:W-:Y:S02]  /*01b0*/  UIADD3 UR4, UP2, UPT, UR14, 0x20, URZ ;  /* 0x000000200e047890 */ /* 0x000fe4000ff5e0ff */
[----:B------:R-:W-:Y:S02]  /*01c0*/  UIADD3.X UR7, UPT, UPT, URZ, UR13, URZ, UP1, !UPT ;  /* 0x0000000dff077290 */ /* 0x000fe40008ffe4ff */
[----:B------:R-:W-:Y:S01]  /*01d0*/  MOV R2, UR6 ;  /* 0x0000000600027c02 */ /* 0x000fe20008000f00 */
[----:B------:R-:W-:-:S03]  /*01e0*/  UIADD3.X UR5, UPT, UPT, URZ, UR15, URZ, UP2, !UPT ;  /* 0x0000000fff057290 */ /* 0x000fc600097fe4ff */
[----:B------:R-:W-:-:S09]  /*01f0*/  IMAD.U32 R3, RZ, RZ, UR7 ;  /* 0x00000007ff037e24 */ /* 0x000fd2000f8e00ff */
.L_x_91:
[----:B------:R-:W-:Y:S01]  /*0200*/  MOV R4, UR4 ;  /* 0x0000000400047c02 */ /* 0x000fe20008000f00 */
[----:B0-----:R-:W2:Y:S01]  /*0210*/  LDG.E R17, desc[UR16][R2.64+-0x20] ;  /* 0xffffe01002117981 */ /* 0x001ea2000c1e1900 */
[----:B------:R-:W-:-:S03]  /*0220*/  MOV R5, UR5 ;  /* 0x0000000500057c02 */ /* 0x000fc60008000f00 */
[----:B------:R-:W3:Y:S01]  /*0230*/  LDG.E R19, desc[UR16][R2.64+-0x1c] ;  /* 0xffffe41002137981 */ /* 0x000ee2000c1e1900 */
[----:B------:R-:W-:-:S03]  /*0240*/  IMAD.WIDE R4, R7, 0x4, R4 ;  /* 0x0000000407047825 */ /* 0x000fc600078e0204 */
[----:B------:R-:W4:Y:S04]  /*0250*/  LDG.E R18, desc[UR16][R2.64+-0x18] ;  /* 0xffffe81002127981 */ /* 0x000f28000c1e1900 */
[----:B------:R-:W2:Y:S04]  /*0260*/  LDG.E R16, desc[UR16][R4.64+-0x20] ;  /* 0xffffe01004107981 */ /* 0x000ea8000c1e1900 */
[----:B------:R-:W3:Y:S04]  /*0270*/  LDG.E R24, desc[UR16][R4.64+-0x1c] ;  /* 0xffffe41004187981 */ /* 0x000ee8000c1e1900 */
[----:B------:R-:W4:Y:S04]  /*0280*/  LDG.E R21, desc[UR16][R4.64+-0x18] ;  /* 0xffffe81004157981 */ /* 0x000f28000c1e1900 */
[----:B------:R-:W5:Y:S04]  /*0290*/  LDG.E R23, desc[UR16][R2.64+-0x14] ;  /* 0xffffec1002177981 */ /* 0x000f68000c1e1900 */
        /* <DEDUP_REMOVED lines=8> */
[----:B------:R-:W5:Y:S01]  /*0320*/  LDG.E R15, desc[UR16][R4.64+-0x4] ;  /* 0xfffffc10040f7981 */ /* 0x000f62000c1e1900 */
[----:B--2---:R-:W-:-:S03]  /*0330*/  FFMA R16, R17, R16, R14 ;  /* 0x0000001011107223 */ /* 0x004fc6000000000e */
[----:B------:R-:W2:Y:S04]  /*0340*/  LDG.E R14, desc[UR16][R2.64] ;  /* 0x00000010020e7981 */ /* 0x000ea8000c1e1900 */
[----:B------:R-:W2:Y:S01]  /*0350*/  LDG.E R17, desc[UR16][R4.64] ;  /* 0x0000001004117981 */ /* 0x000ea2000c1e1900 */
[----:B---3--:R-:W-:-:S03]  /*0360*/  FFMA R27, R19, R24, R16 ;  /* 0x00000018131b7223 */ /* 0x008fc60000000010 */
[----:B------:R-:W3:Y:S01]  /*0370*/  LDG.E R16, desc[UR16][R2.64+0x4] ;  /* 0x0000041002107981 */ /* 0x000ee2000c1e1900 */
[----:B----4-:R-:W-:-:S03]  /*0380*/  FFMA R24, R18, R21, R27 ;  /* 0x0000001512187223 */ /* 0x010fc6000000001b */
[----:B------:R-:W3:Y:S04]  /*0390*/  LDG.E R19, desc[UR16][R4.64+0x4] ;  /* 0x0000041004137981 */ /* 0x000ee8000c1e1900 */
[----:B------:R-:W4:Y:S01]  /*03a0*/  LDG.E R18, desc[UR16][R2.64+0x8] ;  /* 0x0000081002127981 */ /* 0x000f22000c1e1900 */
[----:B-----5:R-:W-:-:S03]  /*03b0*/  FFMA R27, R23, R20, R24 ;  /* 0x00000014171b7223 */ /* 0x020fc60000000018 */
[----:B------:R-:W4:Y:S04]  /*03c0*/  LDG.E R21, desc[UR16][R4.64+0x8] ;  /* 0x0000081004157981 */ /* 0x000f28000c1e1900 */
[----:B------:R-:W5:Y:S01]  /*03d0*/  LDG.E R20, desc[UR16][R2.64+0xc] ;  /* 0x00000c1002147981 */ /* 0x000f62000c1e1900 */
[----:B------:R-:W-:-:S03]  /*03e0*/  FFMA R27, R22, R25, R27 ;  /* 0x00000019161b7223 */ /* 0x000fc6000000001b */
[----:B------:R-:W5:Y:S04]  /*03f0*/  LDG.E R23, desc[UR16][R4.64+0xc] ;  /* 0x00000c1004177981 */ /* 0x000f68000c1e1900 */
[----:B------:R-:W5:Y:S01]  /*0400*/  LDG.E R22, desc[UR16][R2.64+0x10] ;  /* 0x0000101002167981 */ /* 0x000f62000c1e1900 */
[----:B------:R-:W-:-:S03]  /*0410*/  FFMA R27, R8, R11, R27 ;  /* 0x0000000b081b7223 */ /* 0x000fc6000000001b */
[----:B------:R-:W5:Y:S04]  /*0420*/  LDG.E R25, desc[UR16][R4.64+0x10] ;  /* 0x0000101004197981 */ /* 0x000f68000c1e1900 */
[----:B------:R-:W5:Y:S01]  /*0430*/  LDG.E R8, desc[UR16][R2.64+0x14] ;  /* 0x0000141002087981 */ /* 0x000f62000c1e1900 */
[----:B------:R-:W-:-:S03]  /*0440*/  FFMA R29, R10, R13, R27 ;  /* 0x0000000d0a1d7223 */ /* 0x000fc6000000001b */
[----:B------:R-:W5:Y:S04]  /*0450*/  LDG.E R11, desc[UR16][R4.64+0x14] ;  /* 0x00001410040b7981 */ /* 0x000f68000c1e1900 */
[----:B------:R-:W5:Y:S04]  /*0460*/  LDG.E R13, desc[UR16][R2.64+0x18] ;  /* 0x00001810020d7981 */ /* 0x000f68000c1e1900 */
[----:B------:R-:W5:Y:S04]  /*0470*/  LDG.E R10, desc[UR16][R4.64+0x18] ;  /* 0x00001810040a7981 */ /* 0x000f68000c1e1900 */
[----:B------:R-:W5:Y:S04]  /*0480*/  LDG.E R27, desc[UR16][R4.64+0x1c] ;  /* 0x00001c10041b7981 */ /* 0x000f68000c1e1900 */
[----:B------:R0:W5:Y:S01]  /*0490*/  LDG.E R24, desc[UR16][R2.64+0x1c] ;  /* 0x00001c1002187981 */ /* 0x000162000c1e1900 */
[----:B------:R-:W-:Y:S01]  /*04a0*/  FFMA R15, R12, R15, R29 ;  /* 0x0000000f0c0f7223 */ /* 0x000fe2000000001d */
[----:B------:R-:W-:-:S04]  /*04b0*/  UIADD3 UR11, UPT, UPT, UR11, 0x10, URZ ;  /* 0x000000100b0b7890 */ /* 0x000fc8000fffe0ff */
[----:B------:R-:W-:Y:S01]  /*04c0*/  UISETP.NE.AND UP1, UPT, UR11, URZ, UPT ;  /* 0x000000ff0b00728c */ /* 0x000fe2000bf25270 */
[----:B0-----:R-:W-:Y:S02]  /*04d0*/  IADD3 R2, P0, PT, R2, 0x40, RZ ;  /* 0x0000004002027810 */ /* 0x001fe40007f1e0ff */
[----:B------:R-:W-:-:S03]  /*04e0*/  IADD3 R7, PT, PT, R7, 0x10, RZ ;  /* 0x0000001007077810 */ /* 0x000fc60007ffe0ff */
[----:B------:R-:W-:Y:S02]  /*04f0*/  IMAD.X R3, RZ, RZ, R3, P0 ;  /* 0x000000ffff037224 */ /* 0x000fe400000e0603 */
[----:B--2---:R-:W-:-:S04]  /*0500*/  FFMA R15, R14, R17, R15 ;  /* 0x000000110e0f7223 */ /* 0x004fc8000000000f */
[----:B---3--:R-:W-:-:S04]  /*0510*/  FFMA R15, R16, R19, R15 ;  /* 0x00000013100f7223 */ /* 0x008fc8000000000f */
[----:B----4-:R-:W-:-:S04]  /*0520*/  FFMA R15, R18, R21, R15 ;  /* 0x00000015120f7223 */ /* 0x010fc8000000000f */
[----:B-----5:R-:W-:-:S04]  /*0530*/  FFMA R15, R20, R23, R15 ;  /* 0x00000017140f7223 */ /* 0x020fc8000000000f */
[----:B------:R-:W-:-:S04]  /*0540*/  FFMA R15, R22, R25, R15 ;  /* 0x00000019160f7223 */ /* 0x000fc8000000000f */
[----:B------:R-:W-:-:S04]  /*0550*/  FFMA R8, R8, R11, R15 ;  /* 0x0000000b08087223 */ /* 0x000fc8000000000f */
[----:B------:R-:W-:-:S04]  /*0560*/  FFMA R13, R13, R10, R8 ;  /* 0x0000000a0d0d7223 */ /* 0x000fc80000000008 */
[----:B------:R-:W-:Y:S01]  /*0570*/  FFMA R14, R24, R27, R13 ;  /* 0x0000001b180e7223 */ /* 0x000fe2000000000d */
[----:B------:R-:W-:Y:S06]  /*0580*/  BRA.U UP1, `(.L_x_91) ;  /* 0xfffffffd011c7547 */ /* 0x000fec000b83ffff */
.L_x_90:
[----:B------:R-:W-:Y:S05]  /*0590*/  BRA.U !UP0, `(.L_x_89) ;  /* 0x0000000508347547 */ /* 0x000fea000b800000 */
[----:B------:R-:W-:Y:S02]  /*05a0*/  UISETP.GE.U32.AND UP0, UPT, UR9, 0x8, UPT ;  /* 0x000000080900788c */ /* 0x000fe4000bf06070 */
[----:B------:R-:W-:-:S04]  /*05b0*/  ULOP3.LUT UR5, UR8, 0x7, URZ, 0xc0, !UPT ;  /* 0x0000000708057892 */ /* 0x000fc8000f8ec0ff */
[----:B------:R-:W-:-:S03]  /*05c0*/  UISETP.NE.AND UP1, UPT, UR5, URZ, UPT ;  /* 0x000000ff0500728c */ /* 0x000fc6000bf25270 */
[----:B------:R-:W-:Y:S08]  /*05d0*/  BRA.U !UP0, `(.L_x_92) ;  /* 0x0000000108787547 */ /* 0x000ff0000b800000 */
[----:B------:R-:W1:Y:S01]  /*05e0*/  LDC.64 R2, c[0x0][0x388] ;  /* 0x0000e200ff027b82 */ /* 0x000e620000000a00 */
[----:B------:R-:W-:-:S07]  /*05f0*/  IADD3 R7, PT, PT, R0, R9, RZ ;  /* 0x0000000900077210 */ /* 0x000fce0007ffe0ff */
[----:B------:R-:W2:Y:S01]  /*0600*/  LDC.64 R4, c[0x0][0x380] ;  /* 0x0000e000ff047b82 */ /* 0x000ea20000000a00 */
[----:B-1----:R-:W-:-:S05]  /*0610*/  IMAD.WIDE R2, R7, 0x4, R2 ;  /* 0x0000000407027825 */ /* 0x002fca00078e0202 */
[----:B0-----:R-:W3:Y:S01]  /*0620*/  LDG.E R10, desc[UR16][R2.64] ;  /* 0x00000010020a7981 */ /* 0x001ee2000c1e1900 */
[----:B--2---:R-:W-:-:S03]  /*0630*/  IMAD.WIDE.U32 R4, R9, 0x4, R4 ;  /* 0x0000000409047825 */ /* 0x004fc600078e0004 */
[----:B------:R-:W2:Y:S04]  /*0640*/  LDG.E R12, desc[UR16][R2.64+0x4] ;  /* 0x00000410020c7981 */ /* 0x000ea8000c1e1900 */
[----:B------:R-:W3:Y:S04]  /*0650*/  LDG.E R11, desc[UR16][R4.64] ;  /* 0x00000010040b7981 */ /* 0x000ee8000c1e1900 */
[----:B------:R-:W2:Y:S04]  /*0660*/  LDG.E R13, desc[UR16][R4.64+0x4] ;  /* 0x00000410040d7981 */ /* 0x000ea8000c1e1900 */
[----:B------:R-:W4:Y:S04]  /*0670*/  LDG.E R16, desc[UR16][R2.64+0x8] ;  /* 0x0000081002107981 */ /* 0x000f28000c1e1900 */
        /* <DEDUP_REMOVED lines=11> */
[----:B------:R-:W-:-:S02]  /*0730*/  VIADD R9, R9, 0x8 ;  /* 0x0000000809097836 */ /* 0x000fc40000000000 */
[----:B---3--:R-:W-:-:S04]  /*0740*/  FFMA R10, R11, R10, R14 ;  /* 0x0000000a0b0a7223 */ /* 0x008fc8000000000e */
[----:B--2---:R-:W-:-:S04]  /*0750*/  FFMA R10, R13, R12, R10 ;  /* 0x0000000c0d0a7223 */ /* 0x004fc8000000000a */
[----:B----4-:R-:W-:-:S04]  /*0760*/  FFMA R10, R15, R16, R10 ;  /* 0x000000100f0a7223 */ /* 0x010fc8000000000a */
[----:B-----5:R-:W-:-:S04]  /*0770*/  FFMA R10, R17, R18, R10 ;  /* 0x00000012110a7223 */ /* 0x020fc8000000000a */
[----:B------:R-:W-:-:S04]  /*0780*/  FFMA R10, R19, R20, R10 ;  /* 0x00000014130a7223 */ /* 0x000fc8000000000a */
[----:B------:R-:W-:-:S04]  /*0790*/  FFMA R10, R21, R22, R10 ;  /* 0x00000016150a7223 */ /* 0x000fc8000000000a */
[----:B------:R-:W-:-:S04]  /*07a0*/  FFMA R7, R7, R8, R10 ;  /* 0x0000000807077223 */ /* 0x000fc8000000000a */
[----:B------:R-:W-:-:S07]  /*07b0*/  FFMA R14, R24, R23, R7 ;  /* 0x00000017180e7223 */ /* 0x000fce0000000007 */
.L_x_92:
        /* <DEDUP_REMOVED lines=17> */
[----:B------:R-:W5:Y:S01]  /*08d0*/  LDG.E R16, desc[UR16][R2.64+0xc] ;  /* 0x00000c1002107981 */ /* 0x000f62000c1e1900 */
[----:B------:R-:W-:Y:S01]  /*08e0*/  IADD3 R9, PT, PT, R9, 0x4, RZ ;  /* 0x0000000409097810 */ /* 0x000fe20007ffe0ff */
[----:B---3--:R-:W-:-:S04]  /*08f0*/  FFMA R7, R7, R8, R14 ;  /* 0x0000000807077223 */ /* 0x008fc8000000000e */
[----:B--2---:R-:W-:-:S04]  /*0900*/  FFMA R7, R10, R11, R7 ;  /* 0x0000000b0a077223 */ /* 0x004fc80000000007 */
[----:B----4-:R-:W-:-:S04]  /*0910*/  FFMA R7, R12, R13, R7 ;  /* 0x0000000d0c077223 */ /* 0x010fc80000000007 */
[----:B-----5:R-:W-:-:S07]  /*0920*/  FFMA R14, R16, R15, R7 ;  /* 0x0000000f100e7223 */ /* 0x020fce0000000007 */
.L_x_93:
[----:B------:R-:W-:Y:S05]  /*0930*/  BRA.U !UP1, `(.L_x_89) ;  /* 0x00000001094c7547 */ /* 0x000fea000b800000 */
[----:B------:R-:W1:Y:S01]  /*0940*/  LDC.64 R2, c[0x0][0x380] ;  /* 0x0000e000ff027b82 */ /* 0x000e620000000a00 */
[----:B------:R-:W-:-:S07]  /*0950*/  UIADD3 UR4, UPT, UPT, -UR4, URZ, URZ ;  /* 0x000000ff04047290 */ /* 0x000fce000fffe1ff */
[----:B------:R-:W2:Y:S01]  /*0960*/  LDC.64 R10, c[0x0][0x388] ;  /* 0x0000e200ff0a7b82 */ /* 0x000ea20000000a00 */
[----:B-1----:R-:W-:-:S04]  /*0970*/  IMAD.WIDE.U32 R2, R9, 0x4, R2 ;  /* 0x0000000409027825 */ /* 0x002fc800078e0002 */
[----:B------:R-:W-:Y:S01]  /*0980*/  IMAD.IADD R9, R0, 0x1, R9 ;  /* 0x0000000100097824 */ /* 0x000fe200078e0209 */
[----:B------:R-:W-:Y:S02]  /*0990*/  MOV R0, R2 ;  /* 0x0000000200007202 */ /* 0x000fe40000000f00 */
[----:B------:R-:W-:-:S07]  /*09a0*/  MOV R7, R3 ;  /* 0x0000000300077202 */ /* 0x000fce0000000f00 */
.L_x_94:
[----:B--2---:R-:W-:Y:S01]  /*09b0*/  IMAD.WIDE R2, R9, 0x4, R10 ;  /* 0x0000000409027825 */ /* 0x004fe200078e020a */
[----:B------:R-:W-:-:S03]  /*09c0*/  MOV R5, R7 ;  /* 0x0000000700057202 */ /* 0x000fc60000000f00 */
[----:B------:R-:W-:Y:S02]  /*09d0*/  IMAD.MOV.U32 R4, RZ, RZ, R0 ;  /* 0x000000ffff047224 */ /* 0x000fe400078e0000 */
[----:B0-----:R-:W2:Y:S04]  /*09e0*/  LDG.E R2, desc[UR16][R2.64] ;  /* 0x0000001002027981 */ /* 0x001ea8000c1e1900 */
[----:B------:R-:W2:Y:S01]  /*09f0*/  LDG.E R5, desc[UR16][R4.64] ;  /* 0x0000001004057981 */ /* 0x000ea2000c1e1900 */
[----:B------:R-:W-:Y:S01]  /*0a00*/  UIADD3 UR4, UPT, UPT, UR4, 0x1, URZ ;  /* 0x0000000104047890 */ /* 0x000fe2000fffe0ff */
[----:B------:R-:W-:Y:S02]  /*0a10*/  IADD3 R0, P0, PT, R0, 0x4, RZ ;  /* 0x0000000400007810 */ /* 0x000fe40007f1e0ff */
[----:B------:R-:W-:Y:S01]  /*0a20*/  IADD3 R9, PT, PT, R9, 0x1, RZ ;  /* 0x0000000109097810 */ /* 0x000fe20007ffe0ff */
[----:B------:R-:W-:-:S02]  /*0a30*/  UISETP.NE.AND UP0, UPT, UR4, URZ, UPT ;  /* 0x000000ff0400728c */ /* 0x000fc4000bf05270 */
[----:B------:R-:W-:Y:S02]  /*0a40*/  IMAD.X R7, RZ, RZ, R7, P0 ;  /* 0x000000ffff077224 */ /* 0x000fe400000e0607 */
[----:B--2---:R-:W-:-:S05]  /*0a50*/  FFMA R14, R5, R2, R14 ;  /* 0x00000002050e7223 */ /* 0x004fca000000000e */
[----:B------:R-:W-:Y:S05]  /*0a60*/  BRA.U UP0, `(.L_x_94) ;  /* 0xfffffffd00d07547 */ /* 0x000fea000b83ffff */
.L_x_89:
[----:B------:R-:W-:Y:S01]  /*0a70*/  MOV R3, 0x3bbb989d ;  /* 0x3bbb989d00037802 */ /* 0x000fe20000000f00 */
[----:B------:R-:W-:Y:S01]  /*0a80*/  BSSY.RECONVERGENT B0, `(.L_x_95) ;  /* 0x0000016000007945 */ /* 0x000fe20003800200 */
[----:B------:R-:W-:-:S03]  /*0a90*/  MOV R5, 0x437c0000 ;  /* 0x437c000000057802 */ /* 0x000fc60000000f00 */
[----:B------:R-:W-:-:S04]  /*0aa0*/  FFMA.SAT R0, R14, R3, 0.5 ;  /* 0x3f0000000e007423 */ /* 0x000fc80000002003 */
[----:B------:R-:W-:-:S04]  /*0ab0*/  FFMA.RM R0, R0, R5, 12582913 ;  /* 0x4b40000100007423 */ /* 0x000fc80000004005 */
[C---:B------:R-:W-:Y:S01]  /*0ac0*/  FADD R3, R0.reuse, -12583039 ;  /* 0xcb40007f00037421 */ /* 0x040fe20000000000 */
[----:B------:R-:W-:-:S03]  /*0ad0*/  IMAD.SHL.U32 R0, R0, 0x800000, RZ ;  /* 0x0080000000007824 */ /* 0x000fc600078e00ff */
[----:B------:R-:W-:-:S04]  /*0ae0*/  FFMA R3, R14, 1.4426950216293334961, -R3 ;  /* 0x3fb8aa3b0e037823 */ /* 0x000fc80000000803 */
[----:B------:R-:W-:-:S06]  /*0af0*/  FFMA R3, R14, 1.925963033500011079e-08, R3 ;  /* 0x32a570600e037823 */ /* 0x000fcc0000000003 */
[----:B------:R-:W1:Y:S02]  /*0b00*/  MUFU.EX2 R3, R3 ;  /* 0x0000000300037308 */ /* 0x000e640000000800 */
[----:B-1----:R-:W-:-:S04]  /*0b10*/  FMUL R0, R0, R3 ;  /* 0x0000000300007220 */ /* 0x002fc80000400000 */
[----:B------:R-:W-:-:S04]  /*0b20*/  FADD R9, R0, 1 ;  /* 0x3f80000000097421 */ /* 0x000fc80000000000 */
[----:B------:R-:W1:Y:S08]  /*0b30*/  MUFU.RCP R2, R9 ;  /* 0x0000000900027308 */ /* 0x000e700000001000 */
[----:B------:R-:W2:Y:S01]  /*0b40*/  FCHK P0, R0, R9 ;  /* 0x0000000900007302 */ /* 0x000ea20000000000 */
[----:B-1----:R-:W-:-:S04]  /*0b50*/  FFMA R5, -R9, R2, 1 ;  /* 0x3f80000009057423 */ /* 0x002fc80000000102 */
[----:B------:R-:W-:-:S04]  /*0b60*/  FFMA R5, R2, R5, R2 ;  /* 0x0000000502057223 */ /* 0x000fc80000000002 */
[----:B------:R-:W-:-:S04]  /*0b70*/  FFMA R2, R0, R5, RZ ;  /* 0x0000000500027223 */ /* 0x000fc800000000ff */
[----:B------:R-:W-:-:S04]  /*0b80*/  FFMA R4, -R9, R2, R0 ;  /* 0x0000000209047223 */ /* 0x000fc80000000100 */
[----:B------:R-:W-:Y:S01]  /*0b90*/  FFMA R8, R5, R4, R2 ;  /* 0x0000000405087223 */ /* 0x000fe20000000002 */
[----:B--2---:R-:W-:Y:S06]  /*0ba0*/  @!P0 BRA `(.L_x_96) ;  /* 0x00000000000c8947 */ /* 0x004fec0003800000 */
[----:B------:R-:W-:-:S07]  /*0bb0*/  MOV R2, 0xbd0 ;  /* 0x00000bd000027802 */ /* 0x000fce0000000f00 */
[----:B0-----:R-:W-:Y:S05]  /*0bc0*/  CALL.REL.NOINC `($__internal_1_$__cuda_sm3x_div_rn_noftz_f32_slowpath) ;  /* 0x0000000000287944 */ /* 0x001fea0003c00000 */
[----:B------:R-:W-:-:S07]  /*0bd0*/  MOV R8, R0 ;  /* 0x0000000000087202 */ /* 0x000fce0000000f00 */
.L_x_96:
[----:B0-----:R-:W-:Y:S05]  /*0be0*/  BSYNC.RECONVERGENT B0 ;  /* 0x0000000000007941 */ /* 0x001fea0003800200 */
.L_x_95:
[----:B------:R-:W0:Y:S08]  /*0bf0*/  LDC.64 R2, c[0x0][0x390] ;  /* 0x0000e400ff027b82 */ /* 0x000e300000000a00 */
[----:B------:R-:W1:Y:S01]  /*0c00*/  LDC.64 R4, c[0x0][0x398] ;  /* 0x0000e600ff047b82 */ /* 0x000e620000000a00 */
[----:B0-----:R-:W-:-:S06]  /*0c10*/  IMAD.WIDE R2, R6, 0x4, R2 ;  /* 0x0000000406027825 */ /* 0x001fcc00078e0202 */
[----:B------:R-:W2:Y:S01]  /*0c20*/  LDG.E R3, desc[UR16][R2.64] ;  /* 0x0000001002037981 */ /* 0x000ea2000c1e1900 */
[----:B-1----:R-:W-:-:S04]  /*0c30*/  IMAD.WIDE R6, R6, 0x4, R4 ;  /* 0x0000000406067825 */ /* 0x002fc800078e0204 */
[----:B--2---:R-:W-:-:S05]  /*0c40*/  FADD R5, -R3, R8 ;  /* 0x0000000803057221 */ /* 0x004fca0000000100 */
[----:B------:R-:W-:Y:S01]  /*0c50*/  STG.E desc[UR16][R6.64], R5 ;  /* 0x0000000506007986 */ /* 0x000fe2000c101910 */
[----:B------:R-:W-:Y:S05]  /*0c60*/  EXIT ;  /* 0x000000000000794d */ /* 0x000fea0003800000 */
        .weak           $__internal_1_$__cuda_sm3x_div_rn_noftz_f32_slowpath
        .type           $__internal_1_$__cuda_sm3x_div_rn_noftz_f32_slowpath,@function
        .size           $__internal_1_$__cuda_sm3x_div_rn_noftz_f32_slowpath,(.L_x_151 - $__internal_1_$__cuda_sm3x_div_rn_noftz_f32_slowpath)
$__internal_1_$__cuda_sm3x_div_rn_noftz_f32_slowpath:
[----:B------:R-:W-:Y:S01]  /*0c70*/  SHF.R.U32.HI R4, RZ, 0x17, R9 ;  /* 0x00000017ff047819 */ /* 0x000fe20000011609 */
[----:B------:R-:W-:Y:S01]  /*0c80*/  BSSY.RECONVERGENT B1, `(.L_x_97) ;  /* 0x0000065000017945 */ /* 0x000fe20003800200 */
[----:B------:R-:W-:Y:S02]  /*0c90*/  SHF.R.U32.HI R3, RZ, 0x17, R0 ;  /* 0x00000017ff037819 */ /* 0x000fe40000011600 */
[----:B------:R-:W-:Y:S02]  /*0ca0*/  LOP3.LUT R12, R4, 0xff, RZ, 0xc0, !PT ;  /* 0x000000ff040c7812 */ /* 0x000fe400078ec0ff */
[----:B------:R-:W-:Y:S02]  /*0cb0*/  LOP3.LUT R10, R3, 0xff, RZ, 0xc0, !PT ;  /* 0x000000ff030a7812 */ /* 0x000fe400078ec0ff */
[----:B------:R-:W-:Y:S02]  /*0cc0*/  IADD3 R11, PT, PT, R12, -0x1, RZ ;  /* 0xffffffff0c0b7810 */ /* 0x000fe40007ffe0ff */
[----:B------:R-:W-:Y:S01]  /*0cd0*/  MOV R4, R0 ;  /* 0x0000000000047202 */ /* 0x000fe20000000f00 */
[----:B------:R-:W-:Y:S01]  /*0ce0*/  VIADD R8, R10, 0xffffffff ;  /* 0xffffffff0a087836 */ /* 0x000fe20000000000 */
[----:B------:R-:W-:-:S02]  /*0cf0*/  ISETP.GT.U32.AND P0, PT, R11, 0xfd, PT ;  /* 0x000000fd0b00780c */ /* 0x000fc40003f04070 */
[----:B------:R-:W-:Y:S02]  /*0d00*/  MOV R5, R9 ;  /* 0x0000000900057202 */ /* 0x000fe40000000f00 */
[----:B------:R-:W-:-:S13]  /*0d10*/  ISETP.GT.U32.OR P0, PT, R8, 0xfd, P0 ;  /* 0x000000fd0800780c */ /* 0x000fda0000704470 */
[----:B------:R-:W-:Y:S01]  /*0d20*/  @!P0 IMAD.MOV.U32 R7, RZ, RZ, RZ ;  /* 0x000000ffff078224 */ /* 0x000fe200078e00ff */
[----:B------:R-:W-:Y:S06]  /*0d30*/  @!P0 BRA `(.L_x_98) ;  /* 0x0000000000608947 */ /* 0x000fec0003800000 */
[----:B------:R-:W-:Y:S02]  /*0d40*/  FSETP.GTU.FTZ.AND P0, PT, |R0|, +INF , PT ;  /* 0x7f8000000000780b */ /* 0x000fe40003f1c200 */
[----:B------:R-:W-:Y:S02]  /*0d50*/  FSETP.GTU.FTZ.AND P1, PT, |R9|, +INF , PT ;  /* 0x7f8000000900780b */ /* 0x000fe40003f3c200 */
[----:B------:R-:W-:Y:S02]  /*0d60*/  MOV R3, R9 ;  /* 0x0000000900037202 */ /* 0x000fe40000000f00 */
[----:B------:R-:W-:-:S13]  /*0d70*/  PLOP3.LUT P0, PT, P0, P1, PT, 0xf8, 0x8f ;  /* 0x00000000008f781c */ /* 0x000fda0000703f70 */
[----:B------:R-:W-:Y:S05]  /*0d80*/  @P0 BRA `(.L_x_99) ;  /* 0x00000004004c0947 */ /* 0x000fea0003800000 */
[----:B------:R-:W-:-:S13]  /*0d90*/  LOP3.LUT P0, RZ, R5, 0x7fffffff, R4, 0xc8, !PT ;  /* 0x7fffffff05ff7812 */ /* 0x000fda000780c804 */
[----:B------:R-:W-:Y:S05]  /*0da0*/  @!P0 BRA `(.L_x_100) ;  /* 0x00000004003c8947 */ /* 0x000fea0003800000 */
[C---:B------:R-:W-:Y:S02]  /*0db0*/  FSETP.NEU.FTZ.AND P2, PT, |R0|.reuse, +INF , PT ;  /* 0x7f8000000000780b */ /* 0x040fe40003f5d200 */
[----:B------:R-:W-:Y:S02]  /*0dc0*/  FSETP.NEU.FTZ.AND P1, PT, |R3|, +INF , PT ;  /* 0x7f8000000300780b */ /* 0x000fe40003f3d200 */
[----:B------:R-:W-:-:S11]  /*0dd0*/  FSETP.NEU.FTZ.AND P0, PT, |R0|, +INF , PT ;  /* 0x7f8000000000780b */ /* 0x000fd60003f1d200 */
[----:B------:R-:W-:Y:S05]  /*0de0*/  @!P1 BRA !P2, `(.L_x_100) ;  /* 0x00000004002c9947 */ /* 0x000fea0005000000 */
[----:B------:R-:W-:-:S04]  /*0df0*/  LOP3.LUT P2, RZ, R4, 0x7fffffff, RZ, 0xc0, !PT ;  /* 0x7fffffff04ff7812 */ /* 0x000fc8000784c0ff */
[----:B------:R-:W-:-:S13]  /*0e00*/  PLOP3.LUT P1, PT, P1, P2, PT, 0x2f, 0xf2 ;  /* 0x0000000000f2781c */ /* 0x000fda0000f24577 */
[----:B------:R-:W-:Y:S05]  /*0e10*/  @P1 BRA `(.L_x_101) ;  /* 0x0000000400181947 */ /* 0x000fea0003800000 */
[----:B------:R-:W-:-:S04]  /*0e20*/  LOP3.LUT P1, RZ, R5, 0x7fffffff, RZ, 0xc0, !PT ;  /* 0x7fffffff05ff7812 */ /* 0x000fc8000782c0ff */
[----:B------:R-:W-:-:S13]  /*0e30*/  PLOP3.LUT P0, PT, P0, P1, PT, 0x2f, 0xf2 ;  /* 0x0000000000f2781c */ /* 0x000fda0000702577 */
[----:B------:R-:W-:Y:S05]  /*0e40*/  @P0 BRA `(.L_x_102) ;  /* 0x0000000400000947 */ /* 0x000fea0003800000 */
[----:B------:R-:W-:Y:S02]  /*0e50*/  ISETP.GE.AND P0, PT, R8, RZ, PT ;  /* 0x000000ff0800720c */ /* 0x000fe40003f06270 */
[----:B------:R-:W-:-:S11]  /*0e60*/  ISETP.GE.AND P1, PT, R11, RZ, PT ;  /* 0x000000ff0b00720c */ /* 0x000fd60003f26270 */
[----:B------:R-:W-:Y:S01]  /*0e70*/  @P0 MOV R7, RZ ;  /* 0x000000ff00070202 */ /* 0x000fe20000000f00 */
[----:B------:R-:W-:Y:S02]  /*0e80*/  @!P0 IMAD.MOV.U32 R7, RZ, RZ, -0x40 ;  /* 0xffffffc0ff078424 */ /* 0x000fe400078e00ff */
[----:B------:R-:W-:Y:S01]  /*0e90*/  @!P0 FFMA R4, R0, 1.84467440737095516160e+19, RZ ;  /* 0x5f80000000048823 */ /* 0x000fe200000000ff */
[----:B------:R-:W-:Y:S02]  /*0ea0*/  @!P1 FFMA R5, R3, 1.84467440737095516160e+19, RZ ;  /* 0x5f80000003059823 */ /* 0x000fe400000000ff */
[----:B------:R-:W-:-:S07]  /*0eb0*/  @!P1 IADD3 R7, PT, PT, R7, 0x40, RZ ;  /* 0x0000004007079810 */ /* 0x000fce0007ffe0ff */
.L_x_98:
[----:B------:R-:W-:Y:S01]  /*0ec0*/  LEA R0, R12, 0xc0800000, 0x17 ;  /* 0xc08000000c007811 */ /* 0x000fe200078eb8ff */
[----:B------:R-:W-:Y:S01]  /*0ed0*/  VIADD R3, R10, 0xffffff81 ;  /* 0xffffff810a037836 */ /* 0x000fe20000000000 */
[----:B------:R-:W-:Y:S02]  /*0ee0*/  BSSY.RECONVERGENT B2, `(.L_x_103) ;  /* 0x0000035000027945 */ /* 0x000fe40003800200 */
[----:B------:R-:W-:Y:S01]  /*0ef0*/  IADD3 R5, PT, PT, -R0, R5, RZ ;  /* 0x0000000500057210 */ /* 0x000fe20007ffe1ff */
[----:B------:R-:W-:-:S03]  /*0f00*/  IMAD R0, R3, -0x800000, R4 ;  /* 0xff80000003007824 */ /* 0x000fc600078e0204 */
[----:B------:R-:W0:Y:S01]  /*0f10*/  MUFU.RCP R8, R5 ;  /* 0x0000000500087308 */ /* 0x000e220000001000 */
[----:B------:R-:W-:-:S04]  /*0f20*/  FADD.FTZ R9, -R5, -RZ ;  /* 0x800000ff05097221 */ /* 0x000fc80000010100 */
[----:B0-----:R-:W-:-:S04]  /*0f30*/  FFMA R11, R8, R9, 1 ;  /* 0x3f800000080b7423 */ /* 0x001fc80000000009 */
[----:B------:R-:W-:-:S04]  /*0f40*/  FFMA R13, R8, R11, R8 ;  /* 0x0000000b080d7223 */ /* 0x000fc80000000008 */
[----:B------:R-:W-:-:S04]  /*0f50*/  FFMA R4, R0, R13, RZ ;  /* 0x0000000d00047223 */ /* 0x000fc800000000ff */
[----:B------:R-:W-:-:S04]  /*0f60*/  FFMA R11, R9, R4, R0 ;  /* 0x00000004090b7223 */ /* 0x000fc80000000000 */
[----:B------:R-:W-:Y:S01]  /*0f70*/  FFMA R8, R13, R11, R4 ;  /* 0x0000000b0d087223 */ /* 0x000fe20000000004 */
[----:B------:R-:W-:-:S03]  /*0f80*/  IADD3 R4, PT, PT, R3, 0x7f, -R12 ;  /* 0x0000007f03047810 */ /* 0x000fc60007ffe80c */
[----:B------:R-:W-:Y:S01]  /*0f90*/  FFMA R9, R9, R8, R0 ;  /* 0x0000000809097223 */ /* 0x000fe20000000000 */
[----:B------:R-:W-:-:S03]  /*0fa0*/  IADD3 R4, PT, PT, R4, R7, RZ ;  /* 0x0000000704047210 */ /* 0x000fc60007ffe0ff */
[----:B------:R-:W-:-:S05]  /*0fb0*/  FFMA R0, R13, R9, R8 ;  /* 0x000000090d007223 */ /* 0x000fca0000000008 */
[----:B------:R-:W-:-:S04]  /*0fc0*/  SHF.R.U32.HI R3, RZ, 0x17, R0 ;  /* 0x00000017ff037819 */ /* 0x000fc80000011600 */
[----:B------:R-:W-:-:S04]  /*0fd0*/  LOP3.LUT R3, R3, 0xff, RZ, 0xc0, !PT ;  /* 0x000000ff03037812 */ /* 0x000fc800078ec0ff */
[----:B------:R-:W-:-:S05]  /*0fe0*/  IADD3 R7, PT, PT, R3, R4, RZ ;  /* 0x0000000403077210 */ /* 0x000fca0007ffe0ff */
[----:B------:R-:W-:-:S05]  /*0ff0*/  VIADD R3, R7, 0xffffffff ;  /* 0xffffffff07037836 */ /* 0x000fca0000000000 */
[----:B------:R-:W-:-:S13]  /*1000*/  ISETP.GE.U32.AND P0, PT, R3, 0xfe, PT ;  /* 0x000000fe0300780c */ /* 0x000fda0003f06070 */
[----:B------:R-:W-:Y:S05]  /*1010*/  @!P0 BRA `(.L_x_104) ;  /* 0x0000000000808947 */ /* 0x000fea0003800000 */
[----:B------:R-:W-:-:S13]  /*1020*/  ISETP.GT.AND P0, PT, R7, 0xfe, PT ;  /* 0x000000fe0700780c */ /* 0x000fda0003f04270 */
[----:B------:R-:W-:Y:S05]  /*1030*/  @P0 BRA `(.L_x_105) ;  /* 0x00000000006c0947 */ /* 0x000fea0003800000 */
[----:B------:R-:W-:-:S13]  /*1040*/  ISETP.GE.AND P0, PT, R7, 0x1, PT ;  /* 0x000000010700780c */ /* 0x000fda0003f06270 */
[----:B------:R-:W-:Y:S05]  /*1050*/  @P0 BRA `(.L_x_106) ;  /* 0x0000000000740947 */ /* 0x000fea0003800000 */
[----:B------:R-:W-:Y:S02]  /*1060*/  ISETP.GE.AND P0, PT, R7, -0x18, PT ;  /* 0xffffffe80700780c */ /* 0x000fe40003f06270 */
[----:B------:R-:W-:-:S11]  /*1070*/  LOP3.LUT R0, R0, 0x80000000, RZ, 0xc0, !PT ;  /* 0x8000000000007812 */ /* 0x000fd600078ec0ff */
[----:B------:R-:W-:Y:S05]  /*1080*/  @!P0 BRA `(.L_x_106) ;  /* 0x0000000000688947 */ /* 0x000fea0003800000 */
[CCC-:B------:R-:W-:Y:S01]  /*1090*/  FFMA.RZ R3, R13.reuse, R9.reuse, R8.reuse ;  /* 0x000000090d037223 */ /* 0x1c0fe2000000c008 */
[-CC-:B------:R-:W-:Y:S01]  /*10a0*/  FFMA.RM R4, R13, R9.reuse, R8.reuse ;  /* 0x000000090d047223 */ /* 0x180fe20000004008 */
[C---:B------:R-:W-:Y:S02]  /*10b0*/  ISETP.NE.AND P2, PT, R7.reuse, RZ, PT ;  /* 0x000000ff0700720c */ /* 0x040fe40003f45270 */
[----:B------:R-:W-:Y:S02]  /*10c0*/  ISETP.NE.AND P1, PT, R7, RZ, PT ;  /* 0x000000ff0700720c */ /* 0x000fe40003f25270 */
[----:B------:R-:W-:Y:S01]  /*10d0*/  LOP3.LUT R5, R3, 0x7fffff, RZ, 0xc0, !PT ;  /* 0x007fffff03057812 */ /* 0x000fe200078ec0ff */
[----:B------:R-:W-:Y:S01]  /*10e0*/  FFMA.RP R3, R13, R9, R8 ;  /* 0x000000090d037223 */ /* 0x000fe20000008008 */
[----:B------:R-:W-:Y:S02]  /*10f0*/  IADD3 R8, PT, PT, R7, 0x20, RZ ;  /* 0x0000002007087810 */ /* 0x000fe40007ffe0ff */
[----:B------:R-:W-:-:S02]  /*1100*/  LOP3.LUT R5, R5, 0x800000, RZ, 0xfc, !PT ;  /* 0x0080000005057812 */ /* 0x000fc400078efcff */
[----:B------:R-:W-:Y:S02]  /*1110*/  IADD3 R7, PT, PT, -R7, RZ, RZ ;  /* 0x000000ff07077210 */ /* 0x000fe40007ffe1ff */
[----:B------:R-:W-:Y:S02]  /*1120*/  SHF.L.U32 R8, R5, R8, RZ ;  /* 0x0000000805087219 */ /* 0x000fe400000006ff */
[----:B------:R-:W-:Y:S02]  /*1130*/  FSETP.NEU.FTZ.AND P0, PT, R3, R4, PT ;  /* 0x000000040300720b */ /* 0x000fe40003f1d000 */
[----:B------:R-:W-:Y:S02]  /*1140*/  SEL R4, R7, RZ, P2 ;  /* 0x000000ff07047207 */ /* 0x000fe40001000000 */
[----:B------:R-:W-:Y:S02]  /*1150*/  ISETP.NE.AND P1, PT, R8, RZ, P1 ;  /* 0x000000ff0800720c */ /* 0x000fe40000f25270 */
[----:B------:R-:W-:-:S02]  /*1160*/  SHF.R.U32.HI R4, RZ, R4, R5 ;  /* 0x00000004ff047219 */ /* 0x000fc40000011605 */
[----:B------:R-:W-:Y:S02]  /*1170*/  PLOP3.LUT P0, PT, P0, P1, PT, 0xf8, 0x8f ;  /* 0x00000000008f781c */ /* 0x000fe40000703f70 */
[----:B------:R-:W-:Y:S02]  /*1180*/  SHF.R.U32.HI R8, RZ, 0x1, R4 ;  /* 0x00000001ff087819 */ /* 0x000fe40000011604 */
[----:B------:R-:W-:-:S04]  /*1190*/  SEL R3, RZ, 0x1, !P0 ;  /* 0x00000001ff037807 */ /* 0x000fc80004000000 */
[----:B------:R-:W-:-:S04]  /*11a0*/  LOP3.LUT R3, R3, 0x1, R8, 0xf8, !PT ;  /* 0x0000000103037812 */ /* 0x000fc800078ef808 */
[----:B------:R-:W-:-:S05]  /*11b0*/  LOP3.LUT R3, R3, R4, RZ, 0xc0, !PT ;  /* 0x0000000403037212 */ /* 0x000fca00078ec0ff */
[----:B------:R-:W-:-:S05]  /*11c0*/  IMAD.IADD R3, R8, 0x1, R3 ;  /* 0x0000000108037824 */ /* 0x000fca00078e0203 */
[----:B------:R-:W-:Y:S01]  /*11d0*/  LOP3.LUT R0, R3, R0, RZ, 0xfc, !PT ;  /* 0x0000000003007212 */ /* 0x000fe200078efcff */
[----:B------:R-:W-:Y:S06]  /*11e0*/  BRA `(.L_x_106) ;  /* 0x0000000000107947 */ /* 0x000fec0003800000 */
.L_x_105:
[----:B------:R-:W-:-:S04]  /*11f0*/  LOP3.LUT R0, R0, 0x80000000, RZ, 0xc0, !PT ;  /* 0x8000000000007812 */ /* 0x000fc800078ec0ff */
[----:B------:R-:W-:Y:S01]  /*1200*/  LOP3.LUT R0, R0, 0x7f800000, RZ, 0xfc, !PT ;  /* 0x7f80000000007812 */ /* 0x000fe200078efcff */
[----:B------:R-:W-:Y:S06]  /*1210*/  BRA `(.L_x_106) ;  /* 0x0000000000047947 */ /* 0x000fec0003800000 */
.L_x_104:
[----:B------:R-:W-:-:S07]  /*1220*/  LEA R0, R4, R0, 0x17 ;  /* 0x0000000004007211 */ /* 0x000fce00078eb8ff */
.L_x_106:
[----:B------:R-:W-:Y:S05]  /*1230*/  BSYNC.RECONVERGENT B2 ;  /* 0x0000000000027941 */ /* 0x000fea0003800200 */
.L_x_103:
[----:B------:R-:W-:Y:S05]  /*1240*/  BRA `(.L_x_107) ;  /* 0x0000000000207947 */ /* 0x000fea0003800000 */
.L_x_102:
[----:B------:R-:W-:-:S04]  /*1250*/  LOP3.LUT R0, R5, 0x80000000, R4, 0x48, !PT ;  /* 0x8000000005007812 */ /* 0x000fc800078e4804 */
[----:B------:R-:W-:Y:S01]  /*1260*/  LOP3.LUT R0, R0, 0x7f800000, RZ, 0xfc, !PT ;  /* 0x7f80000000007812 */ /* 0x000fe200078efcff */
[----:B------:R-:W-:Y:S06]  /*1270*/  BRA `(.L_x_107) ;  /* 0x0000000000147947 */ /* 0x000fec0003800000 */
.L_x_101:
[----:B------:R-:W-:Y:S01]  /*1280*/  LOP3.LUT R0, R5, 0x80000000, R4, 0x48, !PT ;  /* 0x8000000005007812 */ /* 0x000fe200078e4804 */
[----:B------:R-:W-:Y:S06]  /*1290*/  BRA `(.L_x_107) ;  /* 0x00000000000c7947 */ /* 0x000fec0003800000 */
.L_x_100:
[----:B------:R-:W0:Y:S01]  /*12a0*/  MUFU.RSQ R0, -QNAN ;  /* 0xffc0000000007908 */ /* 0x000e220000001400 */
[----:B------:R-:W-:Y:S05]  /*12b0*/  BRA `(.L_x_107) ;  /* 0x0000000000047947 */ /* 0x000fea0003800000 */
.L_x_99:
[----:B------:R-:W-:-:S07]  /*12c0*/  FADD.FTZ R0, R0, R3 ;  /* 0x0000000300007221 */ /* 0x000fce0000010000 */
.L_x_107:
[----:B------:R-:W-:Y:S05]  /*12d0*/  BSYNC.RECONVERGENT B1 ;  /* 0x0000000000017941 */ /* 0x000fea0003800200 */
.L_x_97:
[----:B------:R-:W-:-:S04]  /*12e0*/  HFMA2 R3, -RZ, RZ, 0, 0 ;  /* 0x00000000ff037431 */ /* 0x000fc800000001ff */
[----:B0-----:R-:W-:Y:S05]  /*12f0*/  RET.REL.NODEC R2 `(_Z17uncoalescedKernelPfS_S_S_iii) ;  /* 0xffffffec02407950 */ /* 0x001fea0003c3ffff */
.L_x_108:
        /* <DEDUP_REMOVED lines=16> */
.L_x_151:


//--------------------- .text._Z14externalKernelPfS_S_S_iiiif --------------------------
	.section	.text._Z14externalKernelPfS_S_S_iiiif,"ax",@progbits
	.align	128
        .global         _Z14externalKernelPfS_S_S_iiiif
        .type           _Z14externalKernelPfS_S_S_iiiif,@function
        .size           _Z14externalKernelPfS_S_S_iiiif,(.L_x_152 - _Z14externalKernelPfS_S_S_iiiif)
        .other          _Z14externalKernelPfS_S_S_iiiif,@"STO_CUDA_ENTRY STV_DEFAULT"
_Z14externalKernelPfS_S_S_iiiif:
.text._Z14externalKernelPfS_S_S_iiiif:
[----:B------:R-:W-:Y:S08]  /*0000*/  LDC R1, c[0x0][0x37c] ;  /* 0x0000df00ff017b82 */ /* 0x000ff00000000800 */
[----:B------:R-:W0:Y:S01]  /*0010*/  S2UR UR5, SR_CgaCtaId ;  /* 0x00000000000579c3 */ /* 0x000e220000008800 */
[----:B------:R-:W1:Y:S01]  /*0020*/  S2R R6, SR_TID.X ;  /* 0x0000000000067919 */ /* 0x000e620000002100 */
[----:B------:R-:W2:Y:S01]  /*0030*/  LDCU UR6, c[0x0][0x3ac] ;  /* 0x00007580ff0677ac */ /* 0x000ea20008000800 */
[----:B------:R-:W3:Y:S01]  /*0040*/  S2R R4, SR_TID.Y ;  /* 0x0000000000047919 */ /* 0x000ee20000002200 */
[----:B------:R-:W-:Y:S01]  /*0050*/  UMOV UR4, 0x400 ;  /* 0x0000040000047882 */ /* 0x000fe20000000000 */
[----:B--2---:R-:W-:Y:S01]  /*0060*/  I2FP.F32.S32 R3, UR6 ;  /* 0x0000000600037c45 */ /* 0x004fe20008201400 */
[----:B0-----:R-:W-:-:S03]  /*0070*/  ULEA UR4, UR5, UR4, 0x18 ;  /* 0x0000000405047291 */ /* 0x001fc6000f8ec0ff */
[----:B------:R-:W0:Y:S01]  /*0080*/  MUFU.RCP R2, R3 ;  /* 0x0000000300027308 */ /* 0x000e220000001000 */
[----:B------:R-:W2:Y:S02]  /*0090*/  LDCU UR5, c[0x0][0x3a4] ;  /* 0x00007480ff0577ac */ /* 0x000ea40008000800 */
[----:B------:R-:W-:-:S04]  /*00a0*/  IMAD.U32 R5, RZ, RZ, UR4 ;  /* 0x00000004ff057e24 */ /* 0x000fc8000f8e00ff */
[----:B-1----:R-:W-:Y:S02]  /*00b0*/  IMAD R0, R6, 0x74, R5 ;  /* 0x0000007406007824 */ /* 0x002fe400078e0205 */
[----:B---3--:R-:W-:-:S05]  /*00c0*/  IMAD.SHL.U32 R5, R4, 0x4, RZ ;  /* 0x0000000404057824 */ /* 0x008fca00078e00ff */
[----:B------:R-:W-:Y:S01]  /*00d0*/  IADD3 R7, PT, PT, R0, R5, RZ ;  /* 0x0000000500077210 */ /* 0x000fe20007ffe0ff */
[----:B0-----:R-:W-:Y:S01]  /*00e0*/  FFMA R9, -R3, R2, 1 ;  /* 0x3f80000003097423 */ /* 0x001fe20000000102 */
[----:B--2---:R-:W-:-:S03]  /*00f0*/  I2FP.F32.S32 R0, UR5 ;  /* 0x0000000500007c45 */ /* 0x004fc60008201400 */
[----:B------:R-:W-:Y:S01]  /*0100*/  FFMA R9, R2, R9, R2 ;  /* 0x0000000902097223 */ /* 0x000fe20000000002 */
[----:B------:R-:W0:Y:S01]  /*0110*/  FCHK P0, R0, R3 ;  /* 0x0000000300007302 */ /* 0x000e220000000000 */
[----:B------:R1:W-:Y:S02]  /*0120*/  STS [R7], RZ ;  /* 0x000000ff07007388 */ /* 0x0003e40000000800 */
[----:B------:R-:W-:-:S04]  /*0130*/  FFMA R2, R0, R9, RZ ;  /* 0x0000000900027223 */ /* 0x000fc800000000ff */
[----:B------:R-:W-:-:S04]  /*0140*/  FFMA R8, -R3, R2, R0 ;  /* 0x0000000203087223 */ /* 0x000fc80000000100 */
[----:B------:R-:W-:Y:S01]  /*0150*/  FFMA R2, R9, R8, R2 ;  /* 0x0000000809027223 */ /* 0x000fe20000000002 */
[----:B------:R-:W-:Y:S06]  /*0160*/  BAR.SYNC.DEFER_BLOCKING 0x0 ;  /* 0x0000000000007b1d */ /* 0x000fec0000010000 */
[----:B01----:R-:W-:Y:S05]  /*0170*/  @!P0 BRA `(.L_x_109) ;  /* 0x00000000000c8947 */ /* 0x003fea0003800000 */
[----:B------:R-:W-:Y:S01]  /*0180*/  IMAD.MOV.U32 R2, RZ, RZ, R0 ;  /* 0x000000ffff027224 */ /* 0x000fe200078e0000 */
[----:B------:R-:W-:-:S07]  /*0190*/  MOV R8, 0x1b0 ;  /* 0x000001b000087802 */ /* 0x000fce0000000f00 */
[----:B------:R-:W-:Y:S05]  /*01a0*/  CALL.REL.NOINC `($__internal_2_$__cuda_sm3x_div_rn_noftz_f32_slowpath) ;  /* 0x0000000800b07944 */ /* 0x000fea0003c00000 */
.L_x_109:
[----:B------:R-:W0:Y:S01]  /*01b0*/  FRND.CEIL R19, R2 ;  /* 0x0000000200137307 */ /* 0x000e220000209000 */
[----:B------:R-:W1:Y:S01]  /*01c0*/  LDCU.64 UR8, c[0x0][0x358] ;  /* 0x00006b00ff0877ac */ /* 0x000e620008000a00 */
[----:B------:R-:W2:Y:S01]  /*01d0*/  LDCU UR10, c[0x0][0x3ac] ;  /* 0x00007580ff0a77ac */ /* 0x000ea20008000800 */
[----:B------:R-:W3:Y:S01]  /*01e0*/  LDCU UR11, c[0x0][0x3a4] ;  /* 0x00007480ff0b77ac */ /* 0x000ee20008000800 */
[----:B------:R-:W4:Y:S01]  /*01f0*/  LDCU UR7, c[0x0][0x3a0] ;  /* 0x00007400ff0777ac */ /* 0x000f220008000800 */
[----:B0-----:R-:W-:-:S13]  /*0200*/  FSETP.GT.AND P0, PT, R19, RZ, PT ;  /* 0x000000ff1300720b */ /* 0x001fda0003f04000 */
[----:B-1234-:R-:W-:Y:S05]  /*0210*/  @!P0 BRA `(.L_x_110) ;  /* 0x0000000000788947 */ /* 0x01efea0003800000 */
[----:B------:R-:W0:Y:S01]  /*0220*/  S2UR UR6, SR_CgaCtaId ;  /* 0x00000000000679c3 */ /* 0x000e220000008800 */
[----:B------:R-:W-:Y:S01]  /*0230*/  UMOV UR5, 0x400 ;  /* 0x0000040000057882 */ /* 0x000fe20000000000 */
[----:B------:R-:W-:Y:S01]  /*0240*/  IMAD.MOV.U32 R13, RZ, RZ, RZ ;  /* 0x000000ffff0d7224 */ /* 0x000fe200078e00ff */
[----:B------:R-:W-:-:S05]  /*0250*/  UIADD3 UR5, UPT, UPT, UR5, 0xe80, URZ ;  /* 0x00000e8005057890 */ /* 0x000fca000fffe0ff */
[----:B------:R-:W1:Y:S01]  /*0260*/  LDC.64 R2, c[0x0][0x390] ;  /* 0x0000e400ff027b82 */ /* 0x000e620000000a00 */
[----:B0-----:R-:W-:-:S06]  /*0270*/  ULEA UR5, UR6, UR5, 0x18 ;  /* 0x0000000506057291 */ /* 0x001fcc000f8ec0ff */
[----:B------:R-:W-:-:S07]  /*0280*/  LEA R12, R6, UR5, 0x2 ;  /* 0x00000005060c7c11 */ /* 0x000fce000f8e10ff */
.L_x_112:
[----:B------:R-:W-:-:S05]  /*0290*/  IMAD R11, R13, UR10, R6 ;  /* 0x0000000a0d0b7c24 */ /* 0x000fca000f8e0206 */
[----:B------:R-:W-:-:S13]  /*02a0*/  ISETP.GE.AND P0, PT, R11, UR11, PT ;  /* 0x0000000b0b007c0c */ /* 0x000fda000bf06270 */
[----:B0-----:R-:W-:Y:S05]  /*02b0*/  @P0 BRA `(.L_x_111) ;  /* 0x0000000000380947 */ /* 0x001fea0003800000 */
[----:B------:R-:W-:-:S13]  /*02c0*/  ISETP.NE.AND P0, PT, R4, RZ, PT ;  /* 0x000000ff0400720c */ /* 0x000fda0003f05270 */
[----:B------:R-:W0:Y:S02]  /*02d0*/  @!P0 LDC.64 R8, c[0x0][0x398] ;  /* 0x0000e600ff088b82 */ /* 0x000e240000000a00 */
[----:B0-----:R-:W-:-:S06]  /*02e0*/  @!P0 IMAD.WIDE R8, R11, 0x4, R8 ;  /* 0x000000040b088825 */ /* 0x001fcc00078e0208 */
[----:B------:R-:W2:Y:S01]  /*02f0*/  @!P0 LDG.E R9, desc[UR8][R8.64] ;  /* 0x0000000808098981 */ /* 0x000ea2000c1e1900 */
[----:B------:R-:W-:Y:S05]  /*0300*/  WARPSYNC.ALL ;  /* 0x0000000000007948 */ /* 0x000fea0003800000 */
[----:B------:R-:W-:-:S04]  /*0310*/  IMAD R11, R4, UR7, R11 ;  /* 0x00000007040b7c24 */ /* 0x000fc8000f8e020b */
[----:B-1----:R-:W-:Y:S01]  /*0320*/  IMAD.WIDE R10, R11, 0x4, R2 ;  /* 0x000000040b0a7825 */ /* 0x002fe200078e0202 */
[----:B--2---:R-:W-:Y:S01]  /*0330*/  @!P0 STS [R12], R9 ;  /* 0x000000090c008388 */ /* 0x004fe20000000800 */
[----:B------:R-:W-:Y:S06]  /*0340*/  BAR.SYNC.DEFER_BLOCKING 0x0 ;  /* 0x0000000000007b1d */ /* 0x000fec0000010000 */
[----:B------:R-:W2:Y:S04]  /*0350*/  LDG.E R10, desc[UR8][R10.64] ;  /* 0x000000080a0a7981 */ /* 0x000ea8000c1e1900 */
[----:B------:R-:W-:Y:S04]  /*0360*/  LDS R15, [R12] ;  /* 0x000000000c0f7984 */ /* 0x000fe80000000800 */
[----:B------:R-:W2:Y:S02]  /*0370*/  LDS R17, [R7] ;  /* 0x0000000007117984 */ /* 0x000ea40000000800 */
[----:B--2---:R-:W-:-:S05]  /*0380*/  FFMA R14, R10, R15, R17 ;  /* 0x0000000f0a0e7223 */ /* 0x004fca0000000011 */
[----:B------:R0:W-:Y:S02]  /*0390*/  STS [R7], R14 ;  /* 0x0000000e07007388 */ /* 0x0001e40000000800 */
.L_x_111:
[----:B------:R-:W-:Y:S01]  /*03a0*/  IADD3 R13, PT, PT, R13, 0x1, RZ ;  /* 0x000000010d0d7810 */ /* 0x000fe20007ffe0ff */
[----:B------:R-:W-:Y:S05]  /*03b0*/  WARPSYNC.ALL ;  /* 0x0000000000007948 */ /* 0x000fea0003800000 */
[----:B------:R-:W-:Y:S01]  /*03c0*/  I2FP.F32.U32 R8, R13 ;  /* 0x0000000d00087245 */ /* 0x000fe20000201000 */
[----:B------:R-:W-:Y:S03]  /*03d0*/  BAR.SYNC.DEFER_BLOCKING 0x0 ;  /* 0x0000000000007b1d */ /* 0x000fe60000010000 */
[----:B------:R-:W-:-:S13]  /*03e0*/  FSETP.GT.AND P0, PT, R19, R8, PT ;  /* 0x000000081300720b */ /* 0x000fda0003f04000 */
[----:B------:R-:W-:Y:S05]  /*03f0*/  @P0 BRA `(.L_x_112) ;  /* 0xfffffffc00a40947 */ /* 0x000fea000383ffff */
.L_x_110:
[----:B------:R-:W-:-:S13]  /*0400*/  ISETP.NE.AND P0, PT, R6, RZ, PT ;  /* 0x000000ff0600720c */ /* 0x000fda0003f05270 */
[----:B------:R-:W-:Y:S05]  /*0410*/  @P0 EXIT ;  /* 0x000000000000094d */ /* 0x000fea0003800000 */
[----:B-1----:R-:W1:Y:S02]  /*0420*/  LDC R3, c[0x0][0x3ac] ;  /* 0x0000eb00ff037b82 */ /* 0x002e640000000800 */
[----:B-1----:R-:W-:-:S13]  /*0430*/  ISETP.GT.AND P0, PT, R3, 0x1, PT ;  /* 0x000000010300780c */ /* 0x002fda0003f04270 */
[----:B------:R1:W2:Y:S01]  /*0440*/  @!P0 LDS R16, [R5+UR4] ;  /* 0x0000000405108984 */ /* 0x0002a20008000800 */
[----:B------:R-:W-:Y:S05]  /*0450*/  @!P0 BRA `(.L_x_113) ;  /* 0x0000000400a08947 */ /* 0x000fea0003800000 */
[----:B--2---:R2:W3:Y:S01]  /*0460*/  LDS R16, [R5+UR4] ;  /* 0x0000000405107984 */ /* 0x0044e20008000800 */
[----:B------:R-:W-:Y:S02]  /*0470*/  VIADD R2, R3, 0xfffffffe ;  /* 0xfffffffe03027836 */ /* 0x000fe40000000000 */
[----:B------:R-:W-:-:S03]  /*0480*/  IMAD.MOV.U32 R8, RZ, RZ, 0x1 ;  /* 0x00000001ff087424 */ /* 0x000fc600078e00ff */
[----:B------:R-:W-:Y:S01]  /*0490*/  ISETP.GE.U32.AND P0, PT, R2, 0xf, PT ;  /* 0x0000000f0200780c */ /* 0x000fe20003f06070 */
[----:B------:R-:W-:Y:S01]  /*04a0*/  VIADD R2, R3, 0xffffffff ;  /* 0xffffffff03027836 */ /* 0x000fe20000000000 */
[----:B------:R-:W-:-:S04]  /*04b0*/  IADD3 R3, PT, PT, R5, UR4, RZ ;  /* 0x0000000405037c10 */ /* 0x000fc8000fffe0ff */
[----:B------:R-:W-:-:S07]  /*04c0*/  LOP3.LUT R6, R2, 0xf, RZ, 0xc0, !PT ;  /* 0x0000000f02067812 */ /* 0x000fce00078ec0ff */
[----:B------:R-:W-:Y:S05]  /*04d0*/  @!P0 BRA `(.L_x_114) ;  /* 0x0000000000b08947 */ /* 0x000fea0003800000 */
[----:B------:R-:W-:Y:S01]  /*04e0*/  LOP3.LUT R11, R2, 0xfffffff0, RZ, 0xc0, !PT ;  /* 0xfffffff0020b7812 */ /* 0x000fe200078ec0ff */
[----:B------:R-:W-:Y:S01]  /*04f0*/  BSSY.RECONVERGENT B0, `(.L_x_115) ;  /* 0x0000029000007945 */ /* 0x000fe20003800200 */
[----:B0-----:R-:W-:Y:S01]  /*0500*/  IADD3 R7, PT, PT, R3, 0x3a0, RZ ;  /* 0x000003a003077810 */ /* 0x001fe20007ffe0ff */
[----:B------:R-:W-:Y:S01]  /*0510*/  IMAD.MOV.U32 R8, RZ, RZ, RZ ;  /* 0x000000ffff087224 */ /* 0x000fe200078e00ff */
[----:B------:R-:W-:-:S07]  /*0520*/  IADD3 R11, PT, PT, -R11, RZ, RZ ;  /* 0x000000ff0b0b7210 */ /* 0x000fce0007ffe1ff */
.L_x_116:
[----:B------:R-:W3:Y:S01]  /*0530*/  LDS R15, [R7+-0x32c] ;  /* 0xfffcd400070f7984 */ /* 0x000ee20000000800 */
[----:B------:R-:W-:Y:S01]  /*0540*/  VIADD R11, R11, 0x10 ;  /* 0x000000100b0b7836 */ /* 0x000fe20000000000 */
[----:B------:R-:W-:Y:S02]  /*0550*/  IADD3 R8, PT, PT, R8, 0x10, RZ ;  /* 0x0000001008087810 */ /* 0x000fe40007ffe0ff */
[----:B------:R-:W0:Y:S02]  /*0560*/  LDS R17, [R7+-0x2b8] ;  /* 0xfffd480007117984 */ /* 0x000e240000000800 */
[----:B------:R-:W-:Y:S02]  /*0570*/  ISETP.NE.AND P0, PT, R11, RZ, PT ;  /* 0x000000ff0b00720c */ /* 0x000fe40003f05270 */
[----:B------:R-:W4:Y:S04]  /*0580*/  LDS R18, [R7+-0x244] ;  /* 0xfffdbc0007127984 */ /* 0x000f280000000800 */
[----:B------:R-:W5:Y:S04]  /*0590*/  LDS R19, [R7+-0x1d0] ;  /* 0xfffe300007137984 */ /* 0x000f680000000800 */
[----:B------:R-:W1:Y:S04]  /*05a0*/  LDS R20, [R7+-0x15c] ;  /* 0xfffea40007147984 */ /* 0x000e680000000800 */
[----:B------:R-:W2:Y:S04]  /*05b0*/  LDS R10, [R7+-0xe8] ;  /* 0xffff1800070a7984 */ /* 0x000ea80000000800 */
[----:B------:R-:W2:Y:S04]  /*05c0*/  LDS R9, [R7+-0x74] ;  /* 0xffff8c0007097984 */ /* 0x000ea80000000800 */
[----:B------:R-:W2:Y:S04]  /*05d0*/  LDS R14, [R7] ;  /* 0x00000000070e7984 */ /* 0x000ea80000000800 */
[----:B------:R-:W2:Y:S04]  /*05e0*/  LDS R13, [R7+0x74] ;  /* 0x00007400070d7984 */ /* 0x000ea80000000800 */
[----:B------:R-:W2:Y:S01]  /*05f0*/  LDS R12, [R7+0xe8] ;  /* 0x0000e800070c7984 */ /* 0x000ea20000000800 */
[----:B---3--:R-:W-:-:S03]  /*0600*/  FADD R16, R15, R16 ;  /* 0x000000100f107221 */ /* 0x008fc60000000000 */
[----:B------:R-:W3:Y:S01]  /*0610*/  LDS R15, [R7+0x15c] ;  /* 0x00015c00070f7984 */ /* 0x000ee20000000800 */
[----:B0-----:R-:W-:-:S03]  /*0620*/  FADD R17, R16, R17 ;  /* 0x0000001110117221 */ /* 0x001fc60000000000 */
[----:B------:R-:W0:Y:S01]  /*0630*/  LDS R16, [R7+0x1d0] ;  /* 0x0001d00007107984 */ /* 0x000e220000000800 */
[----:B----4-:R-:W-:-:S03]  /*0640*/  FADD R18, R17, R18 ;  /* 0x0000001211127221 */ /* 0x010fc60000000000 */
[----:B------:R-:W4:Y:S01]  /*0650*/  LDS R17, [R7+0x244] ;  /* 0x0002440007117984 */ /* 0x000f220000000800 */
[----:B-----5:R-:W-:-:S03]  /*0660*/  FADD R19, R18, R19 ;  /* 0x0000001312137221 */ /* 0x020fc60000000000 */
[----:B------:R-:W5:Y:S01]  /*0670*/  LDS R18, [R7+0x2b8] ;  /* 0x0002b80007127984 */ /* 0x000f620000000800 */
[----:B-1----:R-:W-:-:S03]  /*0680*/  FADD R21, R19, R20 ;  /* 0x0000001413157221 */ /* 0x002fc60000000000 */
[----:B------:R-:W1:Y:S01]  /*0690*/  LDS R19, [R7+0x32c] ;  /* 0x00032c0007137984 */ /* 0x000e620000000800 */
[----:B--2---:R-:W-:-:S03]  /*06a0*/  FADD R10, R21, R10 ;  /* 0x0000000a150a7221 */ /* 0x004fc60000000000 */
[----:B------:R2:W1:Y:S01]  /*06b0*/  LDS R21, [R7+0x3a0] ;  /* 0x0003a00007157984 */ /* 0x0004620000000800 */
[----:B------:R-:W-:-:S04]  /*06c0*/  FADD R9, R10, R9 ;  /* 0x000000090a097221 */ /* 0x000fc80000000000 */
[----:B------:R-:W-:Y:S01]  /*06d0*/  FADD R14, R9, R14 ;  /* 0x0000000e090e7221 */ /* 0x000fe20000000000 */
[----:B--2---:R-:W-:-:S03]  /*06e0*/  VIADD R7, R7, 0x740 ;  /* 0x0000074007077836 */ /* 0x004fc60000000000 */
[----:B------:R-:W-:-:S04]  /*06f0*/  FADD R13, R14, R13 ;  /* 0x0000000d0e0d7221 */ /* 0x000fc80000000000 */
[----:B------:R-:W-:-:S04]  /*0700*/  FADD R12, R13, R12 ;  /* 0x0000000c0d0c7221 */ /* 0x000fc80000000000 */
[----:B---3--:R-:W-:-:S04]  /*0710*/  FADD R15, R12, R15 ;  /* 0x0000000f0c0f7221 */ /* 0x008fc80000000000 */
[----:B0-----:R-:W-:-:S04]  /*0720*/  FADD R16, R15, R16 ;  /* 0x000000100f107221 */ /* 0x001fc80000000000 */
[----:B----4-:R-:W-:-:S04]  /*0730*/  FADD R17, R16, R17 ;  /* 0x0000001110117221 */ /* 0x010fc80000000000 */
[----:B-----5:R-:W-:-:S04]  /*0740*/  FADD R18, R17, R18 ;  /* 0x0000001211127221 */ /* 0x020fc80000000000 */
[----:B-1----:R-:W-:-:S04]  /*0750*/  FADD R18, R18, R19 ;  /* 0x0000001312127221 */ /* 0x002fc80000000000 */
[----:B------:R-:W-:Y:S01]  /*0760*/  FADD R16, R18, R21 ;  /* 0x0000001512107221 */ /* 0x000fe20000000000 */
[----:B------:R-:W-:Y:S06]  /*0770*/  @P0 BRA `(.L_x_116) ;  /* 0xfffffffc006c0947 */ /* 0x000fec000383ffff */
[----:B------:R-:W-:Y:S05]  /*0780*/  BSYNC.RECONVERGENT B0 ;  /* 0x0000000000007941 */ /* 0x000fea0003800200 */
.L_x_115:
[----:B------:R-:W-:-:S07]  /*0790*/  IADD3 R8, PT, PT, R8, 0x1, RZ ;  /* 0x0000000108087810 */ /* 0x000fce0007ffe0ff */
.L_x_114:
[----:B------:R-:W-:-:S13]  /*07a0*/  ISETP.NE.AND P0, PT, R6, RZ, PT ;  /* 0x000000ff0600720c */ /* 0x000fda0003f05270 */
[----:B------:R-:W-:Y:S05]  /*07b0*/  @!P0 BRA `(.L_x_117) ;  /* 0x0000000000c48947 */ /* 0x000fea0003800000 */
[----:B------:R-:W-:Y:S02]  /*07c0*/  ISETP.GE.U32.AND P0, PT, R6, 0x8, PT ;  /* 0x000000080600780c */ /* 0x000fe40003f06070 */
[----:B------:R-:W-:-:S04]  /*07d0*/  LOP3.LUT R9, R2, 0x7, RZ, 0xc0, !PT ;  /* 0x0000000702097812 */ /* 0x000fc800078ec0ff */
[----:B------:R-:W-:-:S07]  /*07e0*/  ISETP.NE.AND P1, PT, R9, RZ, PT ;  /* 0x000000ff0900720c */ /* 0x000fce0003f25270 */
[----:B------:R-:W-:Y:S06]  /*07f0*/  @!P0 BRA `(.L_x_118) ;  /* 0x0000000000488947 */ /* 0x000fec0003800000 */
[C---:B------:R-:W-:Y:S02]  /*0800*/  IMAD R6, R8.reuse, 0x74, R3 ;  /* 0x0000007408067824 */ /* 0x040fe400078e0203 */
[----:B------:R-:W-:-:S03]  /*0810*/  VIADD R8, R8, 0x8 ;  /* 0x0000000808087836 */ /* 0x000fc60000000000 */
[----:B0-----:R-:W3:Y:S04]  /*0820*/  LDS R7, [R6] ;  /* 0x0000000006077984 */ /* 0x001ee80000000800 */
[----:B------:R-:W0:Y:S04]  /*0830*/  LDS R10, [R6+0x74] ;  /* 0x00007400060a7984 */ /* 0x000e280000000800 */
[----:B------:R-:W4:Y:S04]  /*0840*/  LDS R12, [R6+0xe8] ;  /* 0x0000e800060c7984 */ /* 0x000f280000000800 */
[----:B------:R-:W5:Y:S04]  /*0850*/  LDS R14, [R6+0x15c] ;  /* 0x00015c00060e7984 */ /* 0x000f680000000800 */
[----:B------:R-:W1:Y:S04]  /*0860*/  LDS R18, [R6+0x1d0] ;  /* 0x0001d00006127984 */ /* 0x000e680000000800 */
[----:B------:R-:W2:Y:S04]  /*0870*/  LDS R20, [R6+0x244] ;  /* 0x0002440006147984 */ /* 0x000ea80000000800 */
[----:B------:R-:W2:Y:S04]  /*0880*/  LDS R22, [R6+0x2b8] ;  /* 0x0002b80006167984 */ /* 0x000ea80000000800 */
[----:B------:R-:W2:Y:S01]  /*0890*/  LDS R24, [R6+0x32c] ;  /* 0x00032c0006187984 */ /* 0x000ea20000000800 */
[----:B---3--:R-:W-:-:S04]  /*08a0*/  FADD R7, R16, R7 ;  /* 0x0000000710077221 */ /* 0x008fc80000000000 */
[----:B0-----:R-:W-:-:S04]  /*08b0*/  FADD R7, R7, R10 ;  /* 0x0000000a07077221 */ /* 0x001fc80000000000 */
[----:B----4-:R-:W-:-:S04]  /*08c0*/  FADD R7, R7, R12 ;  /* 0x0000000c07077221 */ /* 0x010fc80000000000 */
[----:B-----5:R-:W-:-:S04]  /*08d0*/  FADD R7, R7, R14 ;  /* 0x0000000e07077221 */ /* 0x020fc80000000000 */
[----:B-1----:R-:W-:-:S04]  /*08e0*/  FADD R7, R7, R18 ;  /* 0x0000001207077221 */ /* 0x002fc80000000000 */
[----:B--2---:R-:W-:-:S04]  /*08f0*/  FADD R7, R7, R20 ;  /* 0x0000001407077221 */ /* 0x004fc80000000000 */
[----:B------:R-:W-:-:S04]  /*0900*/  FADD R7, R7, R22 ;  /* 0x0000001607077221 */ /* 0x000fc80000000000 */
[----:B------:R-:W-:-:S07]  /*0910*/  FADD R16, R7, R24 ;  /* 0x0000001807107221 */ /* 0x000fce0000000000 */
.L_x_118:
[----:B------:R-:W-:Y:S04]  /*0920*/  BSSY.RECONVERGENT B0, `(.L_x_117) ;  /* 0x000001a000007945 */ /* 0x000fe80003800200 */
[----:B------:R-:W-:Y:S05]  /*0930*/  @!P1 BRA `(.L_x_119) ;  /* 0x0000000000609947 */ /* 0x000fea0003800000 */
[----:B------:R-:W-:Y:S02]  /*0940*/  ISETP.GE.U32.AND P0, PT, R9, 0x4, PT ;  /* 0x000000040900780c */ /* 0x000fe40003f06070 */
[----:B------:R-:W-:-:S04]  /*0950*/  LOP3.LUT R2, R2, 0x3, RZ, 0xc0, !PT ;  /* 0x0000000302027812 */ /* 0x000fc800078ec0ff */
[----:B------:R-:W-:-:S07]  /*0960*/  ISETP.NE.AND P1, PT, R2, RZ, PT ;  /* 0x000000ff0200720c */ /* 0x000fce0003f25270 */
[----:B------:R-:W-:Y:S06]  /*0970*/  @!P0 BRA `(.L_x_120) ;  /* 0x0000000000288947 */ /* 0x000fec0003800000 */
[C---:B------:R-:W-:Y:S01]  /*0980*/  IMAD R3, R8.reuse, 0x74, R3 ;  /* 0x0000007408037824 */ /* 0x040fe200078e0203 */
[----:B------:R-:W-:-:S04]  /*0990*/  IADD3 R8, PT, PT, R8, 0x4, RZ ;  /* 0x0000000408087810 */ /* 0x000fc80007ffe0ff */
[----:B0-----:R-:W3:Y:S04]  /*09a0*/  LDS R7, [R3] ;  /* 0x0000000003077984 */ /* 0x001ee80000000800 */
[----:B------:R-:W0:Y:S04]  /*09b0*/  LDS R6, [R3+0x74] ;  /* 0x0000740003067984 */ /* 0x000e280000000800 */
[----:B------:R-:W4:Y:S04]  /*09c0*/  LDS R9, [R3+0xe8] ;  /* 0x0000e80003097984 */ /* 0x000f280000000800 */
[----:B------:R-:W5:Y:S01]  /*09d0*/  LDS R11, [R3+0x15c] ;  /* 0x00015c00030b7984 */ /* 0x000f620000000800 */
[----:B---3--:R-:W-:-:S04]  /*09e0*/  FADD R7, R16, R7 ;  /* 0x0000000710077221 */ /* 0x008fc80000000000 */
[----:B0-----:R-:W-:-:S04]  /*09f0*/  FADD R6, R7, R6 ;  /* 0x0000000607067221 */ /* 0x001fc80000000000 */
[----:B----4-:R-:W-:-:S04]  /*0a00*/  FADD R6, R6, R9 ;  /* 0x0000000906067221 */ /* 0x010fc80000000000 */
[----:B-----5:R-:W-:-:S07]  /*0a10*/  FADD R16, R6, R11 ;  /* 0x0000000b06107221 */ /* 0x020fce0000000000 */
.L_x_120:
[----:B------:R-:W-:Y:S05]  /*0a20*/  @!P1 BRA `(.L_x_119) ;  /* 0x0000000000249947 */ /* 0x000fea0003800000 */
[----:B------:R-:W-:Y:S02]  /*0a30*/  IMAD R8, R8, 0x74, R5 ;  /* 0x0000007408087824 */ /* 0x000fe400078e0205 */
[----:B------:R-:W-:-:S03]  /*0a40*/  IMAD.MOV R2, RZ, RZ, -R2 ;  /* 0x000000ffff027224 */ /* 0x000fc600078e0a02 */
[----:B------:R-:W-:-:S07]  /*0a50*/  IADD3 R8, PT, PT, R8, UR4, RZ ;  /* 0x0000000408087c10 */ /* 0x000fce000fffe0ff */
.L_x_121:
[----:B------:R4:W3:Y:S01]  /*0a60*/  LDS R3, [R8] ;  /* 0x0000000008037984 */ /* 0x0008e20000000800 */
[----:B------:R-:W-:-:S05]  /*0a70*/  VIADD R2, R2, 0x1 ;  /* 0x0000000102027836 */ /* 0x000fca0000000000 */
[----:B------:R-:W-:Y:S02]  /*0a80*/  ISETP.NE.AND P0, PT, R2, RZ, PT ;  /* 0x000000ff0200720c */ /* 0x000fe40003f05270 */
[----:B----4-:R-:W-:Y:S01]  /*0a90*/  IADD3 R8, PT, PT, R8, 0x74, RZ ;  /* 0x0000007408087810 */ /* 0x010fe20007ffe0ff */
[----:B---3--:R-:W-:-:S10]  /*0aa0*/  FADD R16, R3, R16 ;  /* 0x0000001003107221 */ /* 0x008fd40000000000 */
[----:B------:R-:W-:Y:S05]  /*0ab0*/  @P0 BRA `(.L_x_121) ;  /* 0xfffffffc00e80947 */ /* 0x000fea000383ffff */
.L_x_119:
[----:B------:R-:W-:Y:S05]  /*0ac0*/  BSYNC.RECONVERGENT B0 ;  /* 0x0000000000007941 */ /* 0x000fea0003800200 */
.L_x_117:
[----:B---3--:R3:W-:Y:S02]  /*0ad0*/  STS [R5+UR4], R16 ;  /* 0x0000001005007988 */ /* 0x0087e40008000804 */
.L_x_113:
[----:B0-----:R-:W0:Y:S01]  /*0ae0*/  LDC.64 R6, c[0x0][0x388] ;  /* 0x0000e200ff067b82 */ /* 0x001e220000000a00 */
[----:B------:R-:W2:Y:S01]  /*0af0*/  LDCU UR5, c[0x0][0x3b0] ;  /* 0x00007600ff0577ac */ /* 0x000ea20008000800 */
[----:B------:R-:W4:Y:S01]  /*0b00*/  MUFU.RCP R3, R0 ;  /* 0x0000000000037308 */ /* 0x000f220000001000 */
[----:B------:R-:W-:Y:S01]  /*0b10*/  BSSY.RECONVERGENT B0, `(.L_x_122) ;  /* 0x000000f000007945 */ /* 0x000fe20003800200 */
[----:B--2---:R-:W-:Y:S01]  /*0b20*/  FMUL R2, R16, UR5 ;  /* 0x0000000510027c20 */ /* 0x004fe20008400000 */
[----:B----4-:R-:W-:-:S05]  /*0b30*/  FFMA R8, -R0, R3, 1 ;  /* 0x3f80000000087423 */ /* 0x010fca0000000103 */
[----:B------:R-:W2:Y:S01]  /*0b40*/  FCHK P0, R2, R0 ;  /* 0x0000000002007302 */ /* 0x000ea20000000000 */
[----:B0-----:R-:W-:-:S04]  /*0b50*/  IMAD.WIDE.U32 R6, R4, 0x4, R6 ;  /* 0x0000000404067825 */ /* 0x001fc800078e0006 */
[----:B------:R-:W-:Y:S01]  /*0b60*/  FFMA R3, R3, R8, R3 ;  /* 0x0000000803037223 */ /* 0x000fe20000000003 */
[----:B------:R0:W-:Y:S03]  /*0b70*/  STG.E desc[UR8][R6.64], R16 ;  /* 0x0000001006007986 */ /* 0x0001e6000c101908 */
[----:B------:R-:W-:-:S04]  /*0b80*/  FFMA R8, R2, R3, RZ ;  /* 0x0000000302087223 */ /* 0x000fc800000000ff */
[----:B-1-3--:R-:W-:-:S04]  /*0b90*/  FFMA R5, -R0, R8, R2 ;  /* 0x0000000800057223 */ /* 0x00afc80000000102 */
[----:B------:R-:W-:Y:S01]  /*0ba0*/  FFMA R8, R3, R5, R8 ;  /* 0x0000000503087223 */ /* 0x000fe20000000008 */
[----:B0-2---:R-:W-:Y:S06]  /*0bb0*/  @!P0 BRA `(.L_x_123) ;  /* 0x0000000000108947 */ /* 0x005fec0003800000 */
[----:B------:R-:W-:Y:S01]  /*0bc0*/  IMAD.MOV.U32 R3, RZ, RZ, R0 ;  /* 0x000000ffff037224 */ /* 0x000fe200078e0000 */
[----:B------:R-:W-:-:S07]  /*0bd0*/  MOV R8, 0xbf0 ;  /* 0x00000bf000087802 */ /* 0x000fce0000000f00 */
[----:B------:R-:W-:Y:S05]  /*0be0*/  CALL.REL.NOINC `($__internal_2_$__cuda_sm3x_div_rn_noftz_f32_slowpath) ;  /* 0x0000000000207944 */ /* 0x000fea0003c00000 */
[----:B------:R-:W-:-:S07]  /*0bf0*/  MOV R8, R2 ;  /* 0x0000000200087202 */ /* 0x000fce0000000f00 */
.L_x_123:
[----:B------:R-:W-:Y:S05]  /*0c00*/  BSYNC.RECONVERGENT B0 ;  /* 0x0000000000007941 */ /* 0x000fea0003800200 */
.L_x_122:
[----:B------:R-:W0:Y:S02]  /*0c10*/  LDC.64 R2, c[0x0][0x380] ;  /* 0x0000e000ff027b82 */ /* 0x000e240000000a00 */
[----:B0-----:R-:W-:-:S05]  /*0c20*/  IMAD.WIDE.U32 R4, R4, 0x4, R2 ;  /* 0x0000000404047825 */ /* 0x001fca00078e0002 */
[----:B------:R-:W2:Y:S02]  /*0c30*/  LDG.E R3, desc[UR8][R4.64] ;  /* 0x0000000804037981 */ /* 0x000ea4000c1e1900 */
[----:B--2---:R-:W-:-:S05]  /*0c40*/  FADD R3, R3, -R8 ;  /* 0x8000000803037221 */ /* 0x004fca0000000000 */
[----:B------:R-:W-:Y:S01]  /*0c50*/  STG.E desc[UR8][R4.64], R3 ;  /* 0x0000000304007986 */ /* 0x000fe2000c101908 */
[----:B------:R-:W-:Y:S05]  /*0c60*/  EXIT ;  /* 0x000000000000794d */ /* 0x000fea0003800000 */
        .weak           $__internal_2_$__cuda_sm3x_div_rn_noftz_f32_slowpath
        .type           $__internal_2_$__cuda_sm3x_div_rn_noftz_f32_slowpath,@function
        .size           $__internal_2_$__cuda_sm3x_div_rn_noftz_f32_slowpath,(.L_x_152 - $__internal_2_$__cuda_sm3x_div_rn_noftz_f32_slowpath)
$__internal_2_$__cuda_sm3x_div_rn_noftz_f32_slowpath:
[----:B------:R-:W-:Y:S01]  /*0c70*/  SHF.R.U32.HI R10, RZ, 0x17, R3 ;  /* 0x00000017ff0a7819 */ /* 0x000fe20000011603 */
[----:B------:R-:W-:Y:S01]  /*0c80*/  BSSY.RECONVERGENT B1, `(.L_x_124) ;  /* 0x0000062000017945 */ /* 0x000fe20003800200 */
[----:B------:R-:W-:Y:S02]  /*0c90*/  SHF.R.U32.HI R9, RZ, 0x17, R2 ;  /* 0x00000017ff097819 */ /* 0x000fe40000011602 */
[----:B------:R-:W-:Y:S02]  /*0ca0*/  LOP3.LUT R14, R10, 0xff, RZ, 0xc0, !PT ;  /* 0x000000ff0a0e7812 */ /* 0x000fe400078ec0ff */
[----:B------:R-:W-:-:S03]  /*0cb0*/  LOP3.LUT R12, R9, 0xff, RZ, 0xc0, !PT ;  /* 0x000000ff090c7812 */ /* 0x000fc600078ec0ff */
[----:B------:R-:W-:Y:S01]  /*0cc0*/  VIADD R11, R14, 0xffffffff ;  /* 0xffffffff0e0b7836 */ /* 0x000fe20000000000 */
[----:B------:R-:W-:-:S04]  /*0cd0*/  IADD3 R10, PT, PT, R12, -0x1, RZ ;  /* 0xffffffff0c0a7810 */ /* 0x000fc80007ffe0ff */
[----:B------:R-:W-:-:S04]  /*0ce0*/  ISETP.GT.U32.AND P0, PT, R11, 0xfd, PT ;  /* 0x000000fd0b00780c */ /* 0x000fc80003f04070 */
[----:B------:R-:W-:-:S13]  /*0cf0*/  ISETP.GT.U32.OR P0, PT, R10, 0xfd, P0 ;  /* 0x000000fd0a00780c */ /* 0x000fda0000704470 */
[----:B------:R-:W-:Y:S01]  /*0d00*/  @!P0 IMAD.MOV.U32 R9, RZ, RZ, RZ ;  /* 0x000000ffff098224 */ /* 0x000fe200078e00ff */
[----:B------:R-:W-:Y:S06]  /*0d10*/  @!P0 BRA `(.L_x_125) ;  /* 0x00000000005c8947 */ /* 0x000fec0003800000 */
[----:B------:R-:W-:Y:S02]  /*0d20*/  FSETP.GTU.FTZ.AND P0, PT, |R2|, +INF , PT ;  /* 0x7f8000000200780b */ /* 0x000fe40003f1c200 */
[----:B------:R-:W-:-:S04]  /*0d30*/  FSETP.GTU.FTZ.AND P1, PT, |R3|, +INF , PT ;  /* 0x7f8000000300780b */ /* 0x000fc80003f3c200 */
        /* <DEDUP_REMOVED lines=21> */
.L_x_125:
[----:B------:R-:W-:Y:S01]  /*0e90*/  LEA R10, R14, 0xc0800000, 0x17 ;  /* 0xc08000000e0a7811 */ /* 0x000fe200078eb8ff */
[----:B------:R-:W-:Y:S04]  /*0ea0*/  BSSY.RECONVERGENT B2, `(.L_x_130) ;  /* 0x0000036000027945 */ /* 0x000fe80003800200 */
[----:B------:R-:W-:Y:S01]  /*0eb0*/  IMAD.IADD R10, R3, 0x1, -R10 ;  /* 0x00000001030a7824 */ /* 0x000fe200078e0a0a */
[----:B------:R-:W-:-:S03]  /*0ec0*/  IADD3 R3, PT, PT, R12, -0x7f, RZ ;  /* 0xffffff810c037810 */ /* 0x000fc60007ffe0ff */
[----:B------:R0:W1:Y:S01]  /*0ed0*/  MUFU.RCP R11, R10 ;  /* 0x0000000a000b7308 */ /* 0x0000620000001000 */
[----:B------:R-:W-:Y:S01]  /*0ee0*/  FADD.FTZ R13, -R10, -RZ ;  /* 0x800000ff0a0d7221 */ /* 0x000fe20000010100 */
[C---:B------:R-:W-:Y:S01]  /*0ef0*/  IMAD R2, R3.reuse, -0x800000, R2 ;  /* 0xff80000003027824 */ /* 0x040fe200078e0202 */
[----:B0-----:R-:W-:-:S05]  /*0f00*/  IADD3 R10, PT, PT, R3, 0x7f, -R14 ;  /* 0x0000007f030a7810 */ /* 0x001fca0007ffe80e */
[----:B------:R-:W-:Y:S02]  /*0f10*/  IMAD.IADD R10, R10, 0x1, R9 ;  /* 0x000000010a0a7824 */ /* 0x000fe400078e0209 */
[----:B-1----:R-:W-:-:S04]  /*0f20*/  FFMA R12, R11, R13, 1 ;  /* 0x3f8000000b0c7423 */ /* 0x002fc8000000000d */
[----:B------:R-:W-:-:S04]  /*0f30*/  FFMA R16, R11, R12, R11 ;  /* 0x0000000c0b107223 */ /* 0x000fc8000000000b */
[----:B------:R-:W-:-:S04]  /*0f40*/  FFMA R11, R2, R16, RZ ;  /* 0x00000010020b7223 */ /* 0x000fc800000000ff */
[----:B------:R-:W-:-:S04]  /*0f50*/  FFMA R12, R13, R11, R2 ;  /* 0x0000000b0d0c7223 */ /* 0x000fc80000000002 */
[----:B------:R-:W-:-:S04]  /*0f60*/  FFMA R11, R16, R12, R11 ;  /* 0x0000000c100b7223 */ /* 0x000fc8000000000b */
[----:B------:R-:W-:-:S04]  /*0f70*/  FFMA R12, R13, R11, R2 ;  /* 0x0000000b0d0c7223 */ /* 0x000fc80000000002 */
        /* <DEDUP_REMOVED lines=15> */
[CCC-:B------:R-:W-:Y:S01]  /*1070*/  FFMA.RM R10, R16.reuse, R12.reuse, R11.reuse ;  /* 0x0000000c100a7223 */ /* 0x1c0fe2000000400b */
[C---:B------:R-:W-:Y:S02]  /*1080*/  ISETP.NE.AND P2, PT, R13.reuse, RZ, PT ;  /* 0x000000ff0d00720c */ /* 0x040fe40003f45270 */
[----:B------:R-:W-:Y:S02]  /*1090*/  ISETP.NE.AND P1, PT, R13, RZ, PT ;  /* 0x000000ff0d00720c */ /* 0x000fe40003f25270 */
[----:B------:R-:W-:Y:S01]  /*10a0*/  LOP3.LUT R9, R3, 0x7fffff, RZ, 0xc0, !PT ;  /* 0x007fffff03097812 */ /* 0x000fe200078ec0ff */
[----:B------:R-:W-:Y:S01]  /*10b0*/  FFMA.RP R3, R16, R12, R11 ;  /* 0x0000000c10037223 */ /* 0x000fe2000000800b */
[----:B------:R-:W-:Y:S01]  /*10c0*/  IADD3 R12, PT, PT, R13, 0x20, RZ ;  /* 0x000000200d0c7810 */ /* 0x000fe20007ffe0ff */
[----:B------:R-:W-:Y:S01]  /*10d0*/  IMAD.MOV R11, RZ, RZ, -R13 ;  /* 0x000000ffff0b7224 */ /* 0x000fe200078e0a0d */
[----:B------:R-:W-:-:S02]  /*10e0*/  LOP3.LUT R9, R9, 0x800000, RZ, 0xfc, !PT ;  /* 0x0080000009097812 */ /* 0x000fc400078efcff */
[----:B------:R-:W-:Y:S02]  /*10f0*/  FSETP.NEU.FTZ.AND P0, PT, R3, R10, PT ;  /* 0x0000000a0300720b */ /* 0x000fe40003f1d000 */
[----:B------:R-:W-:Y:S02]  /*1100*/  SHF.L.U32 R12, R9, R12, RZ ;  /* 0x0000000c090c7219 */ /* 0x000fe400000006ff */
[----:B------:R-:W-:Y:S02]  /*1110*/  SEL R10, R11, RZ, P2 ;  /* 0x000000ff0b0a7207 */ /* 0x000fe40001000000 */
[----:B------:R-:W-:Y:S02]  /*1120*/  ISETP.NE.AND P1, PT, R12, RZ, P1 ;  /* 0x000000ff0c00720c */ /* 0x000fe40000f25270 */
[----:B------:R-:W-:Y:S02]  /*1130*/  SHF.R.U32.HI R10, RZ, R10, R9 ;  /* 0x0000000aff0a7219 */ /* 0x000fe40000011609 */
[----:B------:R-:W-:-:S02]  /*1140*/  PLOP3.LUT P0, PT, P0, P1, PT, 0xf8, 0x8f ;  /* 0x00000000008f781c */ /* 0x000fc40000703f70 */
[----:B------:R-:W-:Y:S02]  /*1150*/  SHF.R.U32.HI R12, RZ, 0x1, R10 ;  /* 0x00000001ff0c7819 */ /* 0x000fe4000001160a */
[----:B------:R-:W-:-:S04]  /*1160*/  SEL R3, RZ, 0x1, !P0 ;  /* 0x00000001ff037807 */ /* 0x000fc80004000000 */
[----:B------:R-:W-:-:S04]  /*1170*/  LOP3.LUT R3, R3, 0x1, R12, 0xf8, !PT ;  /* 0x0000000103037812 */ /* 0x000fc800078ef80c */
[----:B------:R-:W-:-:S04]  /*1180*/  LOP3.LUT R3, R3, R10, RZ, 0xc0, !PT ;  /* 0x0000000a03037212 */ /* 0x000fc800078ec0ff */
[----:B------:R-:W-:-:S04]  /*1190*/  IADD3 R3, PT, PT, R12, R3, RZ ;  /* 0x000000030c037210 */ /* 0x000fc80007ffe0ff */
[----:B------:R-:W-:Y:S01]  /*11a0*/  LOP3.LUT R2, R3, R2, RZ, 0xfc, !PT ;  /* 0x0000000203027212 */ /* 0x000fe200078efcff */
[----:B------:R-:W-:Y:S06]  /*11b0*/  BRA `(.L_x_133) ;  /* 0x0000000000107947 */ /* 0x000fec0003800000 */
.L_x_132:
[----:B------:R-:W-:-:S04]  /*11c0*/  LOP3.LUT R2, R2, 0x80000000, RZ, 0xc0, !PT ;  /* 0x8000000002027812 */ /* 0x000fc800078ec0ff */
[----:B------:R-:W-:Y:S01]  /*11d0*/  LOP3.LUT R2, R2, 0x7f800000, RZ, 0xfc, !PT ;  /* 0x7f80000002027812 */ /* 0x000fe200078efcff */
[----:B------:R-:W-:Y:S06]  /*11e0*/  BRA `(.L_x_133) ;  /* 0x0000000000047947 */ /* 0x000fec0003800000 */
.L_x_131:
[----:B------:R-:W-:-:S07]  /*11f0*/  IMAD R2, R10, 0x800000, R2 ;  /* 0x008000000a027824 */ /* 0x000fce00078e0202 */
.L_x_133:
[----:B------:R-:W-:Y:S05]  /*1200*/  BSYNC.RECONVERGENT B2 ;  /* 0x0000000000027941 */ /* 0x000fea0003800200 */
.L_x_130:
[----:B------:R-:W-:Y:S05]  /*1210*/  BRA `(.L_x_134) ;  /* 0x0000000000207947 */ /* 0x000fea0003800000 */
.L_x_129:
[----:B------:R-:W-:-:S04]  /*1220*/  LOP3.LUT R2, R3, 0x80000000, R2, 0x48, !PT ;  /* 0x8000000003027812 */ /* 0x000fc800078e4802 */
[----:B------:R-:W-:Y:S01]  /*1230*/  LOP3.LUT R2, R2, 0x7f800000, RZ, 0xfc, !PT ;  /* 0x7f80000002027812 */ /* 0x000fe200078efcff */
[----:B------:R-:W-:Y:S06]  /*1240*/  BRA `(.L_x_134) ;  /* 0x0000000000147947 */ /* 0x000fec0003800000 */
.L_x_128:
[----:B------:R-:W-:Y:S01]  /*1250*/  LOP3.LUT R2, R3, 0x80000000, R2, 0x48, !PT ;  /* 0x8000000003027812 */ /* 0x000fe200078e4802 */
[----:B------:R-:W-:Y:S06]  /*1260*/  BRA `(.L_x_134) ;  /* 0x00000000000c7947 */ /* 0x000fec0003800000 */
.L_x_127:
[----:B------:R-:W0:Y:S01]  /*1270*/  MUFU.RSQ R2, -QNAN ;  /* 0xffc0000000027908 */ /* 0x000e220000001400 */
[----:B------:R-:W-:Y:S05]  /*1280*/  BRA `(.L_x_134) ;  /* 0x0000000000047947 */ /* 0x000fea0003800000 */
.L_x_126:
[----:B------:R-:W-:-:S07]  /*1290*/  FADD.FTZ R2, R2, R3 ;  /* 0x0000000302027221 */ /* 0x000fce0000010000 */
.L_x_134:
[----:B------:R-:W-:Y:S05]  /*12a0*/  BSYNC.RECONVERGENT B1 ;  /* 0x0000000000017941 */ /* 0x000fea0003800200 */
.L_x_124:
[----:B------:R-:W-:-:S04]  /*12b0*/  HFMA2 R9, -RZ, RZ, 0, 0 ;  /* 0x00000000ff097431 */ /* 0x000fc800000001ff */
[----:B0-----:R-:W-:Y:S05]  /*12c0*/  RET.REL.NODEC R8 `(_Z14externalKernelPfS_S_S_iiiif) ;  /* 0xffffffec084c7950 */ /* 0x001fea0003c3ffff */
.L_x_135:
        /* <DEDUP_REMOVED lines=11> */
.L_x_152:


//--------------------- .text._Z22memory_coalescedKernelPfS_S_S_iii --------------------------
	.section	.text._Z22memory_coalescedKernelPfS_S_S_iii,"ax",@progbits
	.align	128
        .global         _Z22memory_coalescedKernelPfS_S_S_iii
        .type           _Z22memory_coalescedKernelPfS_S_S_iii,@function
        .size           _Z22memory_coalescedKernelPfS_S_S_iii,(.L_x_153 - _Z22memory_coalescedKernelPfS_S_S_iii)
        .other          _Z22memory_coalescedKernelPfS_S_S_iii,@"STO_CUDA_ENTRY STV_DEFAULT"
_Z22memory_coalescedKernelPfS_S_S_iii:
.text._Z22memory_coalescedKernelPfS_S_S_iii:
        /* <DEDUP_REMOVED lines=32> */
.L_x_138:
        /* <DEDUP_REMOVED lines=74> */
.L_x_137:
        /* <DEDUP_REMOVED lines=44> */
.L_x_139:
        /* <DEDUP_REMOVED lines=28> */
.L_x_140:
        /* <DEDUP_REMOVED lines=9> */
.L_x_141:
        /* <DEDUP_REMOVED lines=12> */
.L_x_136:
        /* <DEDUP_REMOVED lines=16> */
[----:B------:R-:W-:Y:S05]  /*0d70*/  CALL.REL.NOINC `($__internal_3_$__cuda_sm20_rcp_rn_f32_slowpath) ;  /* 0x0000000000387944 */ /* 0x000fea0003c00000 */
[----:B------:R-:W-:Y:S05]  /*0d80*/  BRA `(.L_x_144) ;  /* 0x0000000000107947 */ /* 0x000fea0003800000 */
.L_x_143:
[----:B------:R-:W0:Y:S02]  /*0d90*/  MUFU.RCP R0, R5 ;  /* 0x0000000500007308 */ /* 0x000e240000001000 */
[----:B0-----:R-:W-:-:S04]  /*0da0*/  FFMA R3, R5, R0, -1 ;  /* 0xbf80000005037423 */ /* 0x001fc80000000000 */
[----:B------:R-:W-:-:S04]  /*0db0*/  FADD.FTZ R3, -R3, -RZ ;  /* 0x800000ff03037221 */ /* 0x000fc80000010100 */
[----:B------:R-:W-:-:S07]  /*0dc0*/  FFMA R0, R0, R3, R0 ;  /* 0x0000000300007223 */ /* 0x000fce0000000000 */
.L_x_144:
[----:B------:R-:W-:Y:S05]  /*0dd0*/  BSYNC.RECONVERGENT B0 ;  /* 0x0000000000007941 */ /* 0x000fea0003800200 */
.L_x_142:
        /* <DEDUP_REMOVED lines=8> */
        .weak           $__internal_3_$__cuda_sm20_rcp_rn_f32_slowpath
        .type           $__internal_3_$__cuda_sm20_rcp_rn_f32_slowpath,@function
        .size           $__internal_3_$__cuda_sm20_rcp_rn_f32_slowpath,(.L_x_153 - $__internal_3_$__cuda_sm20_rcp_rn_f32_slowpath)
$__internal_3_$__cuda_sm20_rcp_rn_f32_slowpath:
        /* <DEDUP_REMOVED lines=16> */
.L_x_146:
        /* <DEDUP_REMOVED lines=33> */
.L_x_148:
[----:B------:R0:W1:Y:S02]  /*1170*/  MUFU.RCP R5, R0 ;  /* 0x0000000000057308 */ /* 0x0000640000001000 */
.L_x_147:
[----:B------:R-:W-:Y:S05]  /*1180*/  BSYNC.RECONVERGENT B1 ;  /* 0x0000000000017941 */ /* 0x000fea0003800200 */
.L_x_145:
[----:B01----:R-:W-:Y:S01]  /*1190*/  MOV R0, R5 ;  /* 0x0000000500007202 */ /* 0x003fe20000000f00 */
[----:B------:R-:W-:-:S04]  /*11a0*/  HFMA2 R5, -RZ, RZ, 0, 0 ;  /* 0x00000000ff057431 */ /* 0x000fc800000001ff */
[----:B------:R-:W-:Y:S05]  /*11b0*/  RET.REL.NODEC R4 `(_Z22memory_coalescedKernelPfS_S_S_iii) ;  /* 0xffffffec04907950 */ /* 0x000fea0003c3ffff */
.L_x_149:
        /* <DEDUP_REMOVED lines=12> */
.L_x_153:


//--------------------- .nv.global.init           --------------------------
	.section	.nv.global.init,"aw",@progbits
.nv.global.init:
	.type		$str$1,@object
	.size		$str$1,($str - $str$1)
$str$1:
        /*0000*/ 	.byte	0x25, 0x66, 0x20, 0x00
	.type		$str,@object
	.size		$str,($str$2 - $str)
$str:
        /*0004*/ 	.byte	0x57, 0x45, 0x49, 0x47, 0x48, 0x54, 0x53, 0x0a, 0x00
	.type		$str$2,@object
	.size		$str$2,(.L_2 - $str$2)
$str$2:
        /*000d*/ 	.byte	0x49, 0x6e, 0x74, 0x65, 0x72, 0x20, 0x56, 0x61, 0x6c, 0x75, 0x65, 0x73, 0x0a, 0x00
.L_2:


//--------------------- .nv.shared.reserved.0     --------------------------
	.section	.nv.shared.reserved.0,"aw",@nobits
	.weak		__nv_reservedSMEM_offset_0_alias
	.size		__nv_reservedSMEM_offset_0_alias, 0, 64
	.other		__nv_reservedSMEM_offset_0_alias,@"STO_CUDA_RESERVED_SHARED STV_DEFAULT"
__nv_reservedSMEM_offset_0_alias:
	.zero		0
	.zero		64


//--------------------- .nv.shared._Z14externalKernelPfS_S_S_iiiif --------------------------
	.section	.nv.shared._Z14externalKernelPfS_S_S_iiiif,"aw",@nobits
	.sectionflags	@""
	.align	4
.nv.shared._Z14externalKernelPfS_S_S_iiiif:
	.zero		4864


//--------------------- .nv.constant0._Z11printKernelPfS_i --------------------------
	.section	.nv.constant0._Z11printKernelPfS_i,"a",@progbits
	.sectionflags	@""
	.align	4
.nv.constant0._Z11printKernelPfS_i:
	.zero		916


//--------------------- .nv.constant0._Z14evaluate_modelPfS_S_S_iiiS_ --------------------------
	.section	.nv.constant0._Z14evaluate_modelPfS_S_S_iiiS_,"a",@progbits
	.sectionflags	@""
	.align	4
.nv.constant0._Z14evaluate_modelPfS_S_S_iiiS_:
	.zero		952


//--------------------- .nv.constant0._Z17uncoalescedKernelPfS_S_S_iii --------------------------
	.section	.nv.constant0._Z17uncoalescedKernelPfS_S_S_iii,"a",@progbits
	.sectionflags	@""
	.align	4
.nv.constant0._Z17uncoalescedKernelPfS_S_S_iii:
	.zero		940


//--------------------- .nv.constant0._Z14externalKernelPfS_S_S_iiiif --------------------------
	.section	.nv.constant0._Z14externalKernelPfS_S_S_iiiif,"a",@progbits
	.sectionflags	@""
	.align	4
.nv.constant0._Z14externalKernelPfS_S_S_iiiif:
	.zero		948


//--------------------- .nv.constant0._Z22memory_coalescedKernelPfS_S_S_iii --------------------------
	.section	.nv.constant0._Z22memory_coalescedKernelPfS_S_S_iii,"a",@progbits
	.sectionflags	@""
	.align	4
.nv.constant0._Z22memory_coalescedKernelPfS_S_S_iii:
	.zero		940


//--------------------- SYMBOLS --------------------------

	.type		.nv.reservedSmem.offset0,@object
	.size		.nv.reservedSmem.offset0,0x4
	.type		.nv.reservedSmem.cap,@object
	.size		.nv.reservedSmem.cap,0x4
	.type		vprintf,@function
